//
// Generated by NVIDIA NVVM Compiler
//
// Compiler Build ID: CL-36424714
// Cuda compilation tools, release 13.0, V13.0.88
// Based on NVVM 20.0.0
//

.version 9.0
.target sm_100
.address_size 64

	// .globl	_Z17d_generateLigGridiiiPifPfS0_S0_S0_

.visible .entry _Z17d_generateLigGridiiiPifPfS0_S0_S0_(
	.param .u32 _Z17d_generateLigGridiiiPifPfS0_S0_S0__param_0,
	.param .u32 _Z17d_generateLigGridiiiPifPfS0_S0_S0__param_1,
	.param .u32 _Z17d_generateLigGridiiiPifPfS0_S0_S0__param_2,
	.param .u64 .ptr .align 1 _Z17d_generateLigGridiiiPifPfS0_S0_S0__param_3,
	.param .f32 _Z17d_generateLigGridiiiPifPfS0_S0_S0__param_4,
	.param .u64 .ptr .align 1 _Z17d_generateLigGridiiiPifPfS0_S0_S0__param_5,
	.param .u64 .ptr .align 1 _Z17d_generateLigGridiiiPifPfS0_S0_S0__param_6,
	.param .u64 .ptr .align 1 _Z17d_generateLigGridiiiPifPfS0_S0_S0__param_7,
	.param .u64 .ptr .align 1 _Z17d_generateLigGridiiiPifPfS0_S0_S0__param_8
)
{
	.reg .pred 	%p<15>;
	.reg .b32 	%r<127>;
	.reg .b32 	%f<107>;
	.reg .b64 	%rd<67>;

	ld.param.u32 	%r56, [_Z17d_generateLigGridiiiPifPfS0_S0_S0__param_0];
	ld.param.u32 	%r54, [_Z17d_generateLigGridiiiPifPfS0_S0_S0__param_1];
	ld.param.u64 	%rd3, [_Z17d_generateLigGridiiiPifPfS0_S0_S0__param_3];
	ld.param.u64 	%rd6, [_Z17d_generateLigGridiiiPifPfS0_S0_S0__param_7];
	ld.param.u64 	%rd7, [_Z17d_generateLigGridiiiPifPfS0_S0_S0__param_8];
	cvta.to.global.u64 	%rd1, %rd7;
	mov.u32 	%r57, %ctaid.x;
	mov.u32 	%r58, %ntid.x;
	mov.u32 	%r59, %tid.x;
	mad.lo.s32 	%r1, %r57, %r58, %r59;
	setp.ge.s32 	%p1, %r1, %r56;
	@%p1 bra 	$L__BB0_19;
	ld.param.u32 	%r108, [_Z17d_generateLigGridiiiPifPfS0_S0_S0__param_2];
	cvta.to.global.u64 	%rd8, %rd3;
	ld.global.u32 	%r2, [%rd8];
	ld.global.u32 	%r3, [%rd8+4];
	mul.lo.s32 	%r60, %r3, %r2;
	ld.global.u32 	%r4, [%rd8+8];
	mul.lo.s32 	%r5, %r60, %r4;
	mul.lo.s32 	%r6, %r108, %r1;
	setp.lt.s32 	%p2, %r54, 1;
	@%p2 bra 	$L__BB0_19;
	ld.param.u32 	%r109, [_Z17d_generateLigGridiiiPifPfS0_S0_S0__param_2];
	setp.lt.s32 	%p3, %r109, 1;
	add.s32 	%r7, %r109, -1;
	@%p3 bra 	$L__BB0_19;
	ld.param.u32 	%r110, [_Z17d_generateLigGridiiiPifPfS0_S0_S0__param_2];
	mul.lo.s32 	%r62, %r1, 3;
	cvta.to.global.u64 	%rd9, %rd6;
	mul.wide.s32 	%rd10, %r62, 4;
	add.s64 	%rd2, %rd9, %rd10;
	and.b32  	%r63, %r110, 2147483646;
	neg.s32 	%r8, %r63;
	mad.lo.s32 	%r9, %r2, %r6, %r2;
	mul.lo.s32 	%r64, %r2, %r110;
	mul.lo.s32 	%r10, %r64, %r1;
	mul.lo.s32 	%r11, %r62, %r54;
	mov.b32 	%r113, 0;
$L__BB0_4:
	ld.param.u64 	%rd66, [_Z17d_generateLigGridiiiPifPfS0_S0_S0__param_6];
	ld.param.u64 	%rd65, [_Z17d_generateLigGridiiiPifPfS0_S0_S0__param_5];
	ld.param.f32 	%f103, [_Z17d_generateLigGridiiiPifPfS0_S0_S0__param_4];
	setp.eq.s32 	%p4, %r7, 0;
	mad.lo.s32 	%r66, %r113, 3, %r11;
	cvta.to.global.u64 	%rd11, %rd65;
	mul.wide.s32 	%rd12, %r66, 4;
	add.s64 	%rd13, %rd11, %rd12;
	ld.global.f32 	%f21, [%rd13];
	ld.global.f32 	%f22, [%rd2];
	sub.f32 	%f23, %f21, %f22;
	ld.global.f32 	%f24, [%rd13+4];
	ld.global.f32 	%f25, [%rd2+4];
	sub.f32 	%f26, %f24, %f25;
	ld.global.f32 	%f27, [%rd13+8];
	ld.global.f32 	%f28, [%rd2+8];
	sub.f32 	%f29, %f27, %f28;
	div.rn.f32 	%f30, %f23, %f103;
	cvt.rmi.s32.f32 	%r13, %f30;
	div.rn.f32 	%f31, %f26, %f103;
	cvt.rmi.s32.f32 	%r14, %f31;
	div.rn.f32 	%f32, %f29, %f103;
	cvt.rmi.s32.f32 	%r15, %f32;
	cvt.rn.f32.s32 	%f33, %r13;
	mul.f32 	%f34, %f103, %f33;
	sub.f32 	%f35, %f23, %f34;
	div.rn.f32 	%f36, %f35, %f103;
	cvt.rn.f32.s32 	%f37, %r14;
	mul.f32 	%f38, %f103, %f37;
	sub.f32 	%f39, %f26, %f38;
	div.rn.f32 	%f40, %f39, %f103;
	cvt.rn.f32.s32 	%f41, %r15;
	mul.f32 	%f42, %f103, %f41;
	sub.f32 	%f43, %f29, %f42;
	div.rn.f32 	%f44, %f43, %f103;
	shl.b32 	%r67, %r113, 2;
	cvta.to.global.u64 	%rd14, %rd66;
	mul.wide.u32 	%rd15, %r67, 4;
	add.s64 	%rd16, %rd14, %rd15;
	ld.global.f32 	%f1, [%rd16];
	ld.global.f32 	%f45, [%rd16+12];
	cvt.rzi.s32.f32 	%r16, %f45;
	ld.global.f32 	%f46, [%rd16+4];
	abs.f32 	%f2, %f46;
	mov.f32 	%f47, 0f3F800000;
	sub.f32 	%f48, %f47, %f36;
	sub.f32 	%f49, %f47, %f40;
	mul.f32 	%f50, %f48, %f49;
	sub.f32 	%f51, %f47, %f44;
	mul.f32 	%f3, %f50, %f51;
	mul.f32 	%f4, %f50, %f44;
	mul.f32 	%f52, %f48, %f40;
	mul.f32 	%f5, %f52, %f51;
	mul.f32 	%f6, %f52, %f44;
	mul.f32 	%f53, %f36, %f49;
	mul.f32 	%f7, %f53, %f51;
	mul.f32 	%f8, %f53, %f44;
	mul.f32 	%f54, %f36, %f40;
	mul.f32 	%f9, %f54, %f51;
	mul.f32 	%f10, %f54, %f44;
	mov.b32 	%r126, 0;
	@%p4 bra 	$L__BB0_13;
	neg.s32 	%r123, %r16;
	add.s32 	%r68, %r15, 1;
	add.s32 	%r69, %r9, %r13;
	mul.lo.s32 	%r70, %r3, %r69;
	add.s32 	%r71, %r70, %r3;
	add.s32 	%r72, %r14, %r71;
	mad.lo.s32 	%r122, %r4, %r72, %r68;
	add.s32 	%r73, %r14, 1;
	add.s32 	%r74, %r10, %r13;
	mul.lo.s32 	%r75, %r3, %r74;
	add.s32 	%r76, %r75, %r3;
	add.s32 	%r77, %r73, %r76;
	mad.lo.s32 	%r121, %r4, %r77, %r68;
	add.s32 	%r78, %r73, %r71;
	mad.lo.s32 	%r120, %r4, %r78, %r68;
	add.s32 	%r79, %r14, %r76;
	mad.lo.s32 	%r119, %r4, %r79, %r15;
	add.s32 	%r80, %r14, %r70;
	mad.lo.s32 	%r118, %r4, %r80, %r68;
	add.s32 	%r81, %r73, %r75;
	mad.lo.s32 	%r117, %r4, %r81, %r68;
	add.s32 	%r82, %r73, %r70;
	mad.lo.s32 	%r116, %r4, %r82, %r68;
	add.s32 	%r83, %r14, %r75;
	mad.lo.s32 	%r115, %r4, %r83, %r15;
	add.s32 	%r114, %r16, -1;
	mov.u32 	%r124, %r7;
	mov.u32 	%r125, %r8;
$L__BB0_6:
	setp.eq.s32 	%p5, %r114, -1;
	@%p5 bra 	$L__BB0_8;
	setp.eq.s32 	%p6, %r124, 0;
	selp.f32 	%f104, %f1, 0f00000000, %p6;
	bra.uni 	$L__BB0_9;
$L__BB0_8:
	sqrt.rn.f32 	%f104, %f2;
$L__BB0_9:
	add.s32 	%r84, %r115, 1;
	mul.wide.u32 	%rd17, %r115, 4;
	add.s64 	%rd18, %rd1, %rd17;
	ld.global.f32 	%f55, [%rd18];
	fma.rn.f32 	%f56, %f3, %f104, %f55;
	st.global.f32 	[%rd18], %f56;
	mul.wide.u32 	%rd19, %r84, 4;
	add.s64 	%rd20, %rd1, %rd19;
	ld.global.f32 	%f57, [%rd20];
	fma.rn.f32 	%f58, %f4, %f104, %f57;
	st.global.f32 	[%rd20], %f58;
	add.s32 	%r85, %r117, -1;
	mul.wide.u32 	%rd21, %r85, 4;
	add.s64 	%rd22, %rd1, %rd21;
	ld.global.f32 	%f59, [%rd22];
	fma.rn.f32 	%f60, %f5, %f104, %f59;
	st.global.f32 	[%rd22], %f60;
	mul.wide.u32 	%rd23, %r117, 4;
	add.s64 	%rd24, %rd1, %rd23;
	ld.global.f32 	%f61, [%rd24];
	fma.rn.f32 	%f62, %f6, %f104, %f61;
	st.global.f32 	[%rd24], %f62;
	add.s32 	%r86, %r119, 1;
	mul.wide.u32 	%rd25, %r119, 4;
	add.s64 	%rd26, %rd1, %rd25;
	ld.global.f32 	%f63, [%rd26];
	fma.rn.f32 	%f64, %f7, %f104, %f63;
	st.global.f32 	[%rd26], %f64;
	mul.wide.u32 	%rd27, %r86, 4;
	add.s64 	%rd28, %rd1, %rd27;
	ld.global.f32 	%f65, [%rd28];
	fma.rn.f32 	%f66, %f8, %f104, %f65;
	st.global.f32 	[%rd28], %f66;
	add.s32 	%r87, %r121, -1;
	mul.wide.u32 	%rd29, %r87, 4;
	add.s64 	%rd30, %rd1, %rd29;
	ld.global.f32 	%f67, [%rd30];
	fma.rn.f32 	%f68, %f9, %f104, %f67;
	st.global.f32 	[%rd30], %f68;
	mul.wide.u32 	%rd31, %r121, 4;
	add.s64 	%rd32, %rd1, %rd31;
	ld.global.f32 	%f69, [%rd32];
	fma.rn.f32 	%f70, %f10, %f104, %f69;
	st.global.f32 	[%rd32], %f70;
	setp.eq.s32 	%p7, %r123, -1;
	@%p7 bra 	$L__BB0_11;
	setp.eq.s32 	%p8, %r124, 1;
	selp.f32 	%f105, %f1, 0f00000000, %p8;
	bra.uni 	$L__BB0_12;
$L__BB0_11:
	sqrt.rn.f32 	%f105, %f2;
$L__BB0_12:
	ld.param.u32 	%r111, [_Z17d_generateLigGridiiiPifPfS0_S0_S0__param_2];
	and.b32  	%r126, %r111, 2147483646;
	add.s32 	%r88, %r118, -1;
	mul.wide.u32 	%rd33, %r88, 4;
	add.s64 	%rd34, %rd1, %rd33;
	ld.global.f32 	%f71, [%rd34];
	fma.rn.f32 	%f72, %f3, %f105, %f71;
	st.global.f32 	[%rd34], %f72;
	mul.wide.u32 	%rd35, %r118, 4;
	add.s64 	%rd36, %rd1, %rd35;
	ld.global.f32 	%f73, [%rd36];
	fma.rn.f32 	%f74, %f4, %f105, %f73;
	st.global.f32 	[%rd36], %f74;
	add.s32 	%r89, %r116, -1;
	mul.wide.u32 	%rd37, %r89, 4;
	add.s64 	%rd38, %rd1, %rd37;
	ld.global.f32 	%f75, [%rd38];
	fma.rn.f32 	%f76, %f5, %f105, %f75;
	st.global.f32 	[%rd38], %f76;
	mul.wide.u32 	%rd39, %r116, 4;
	add.s64 	%rd40, %rd1, %rd39;
	ld.global.f32 	%f77, [%rd40];
	fma.rn.f32 	%f78, %f6, %f105, %f77;
	st.global.f32 	[%rd40], %f78;
	add.s32 	%r90, %r122, -1;
	mul.wide.u32 	%rd41, %r90, 4;
	add.s64 	%rd42, %rd1, %rd41;
	ld.global.f32 	%f79, [%rd42];
	fma.rn.f32 	%f80, %f7, %f105, %f79;
	st.global.f32 	[%rd42], %f80;
	mul.wide.u32 	%rd43, %r122, 4;
	add.s64 	%rd44, %rd1, %rd43;
	ld.global.f32 	%f81, [%rd44];
	fma.rn.f32 	%f82, %f8, %f105, %f81;
	st.global.f32 	[%rd44], %f82;
	add.s32 	%r91, %r120, -1;
	mul.wide.u32 	%rd45, %r91, 4;
	add.s64 	%rd46, %rd1, %rd45;
	ld.global.f32 	%f83, [%rd46];
	fma.rn.f32 	%f84, %f9, %f105, %f83;
	st.global.f32 	[%rd46], %f84;
	mul.wide.u32 	%rd47, %r120, 4;
	add.s64 	%rd48, %rd1, %rd47;
	ld.global.f32 	%f85, [%rd48];
	fma.rn.f32 	%f86, %f10, %f105, %f85;
	st.global.f32 	[%rd48], %f86;
	add.s32 	%r125, %r125, 2;
	add.s32 	%r124, %r124, -2;
	add.s32 	%r123, %r123, 2;
	shl.b32 	%r92, %r5, 1;
	add.s32 	%r122, %r122, %r92;
	add.s32 	%r121, %r121, %r92;
	add.s32 	%r120, %r120, %r92;
	add.s32 	%r119, %r119, %r92;
	add.s32 	%r118, %r118, %r92;
	add.s32 	%r117, %r117, %r92;
	add.s32 	%r116, %r116, %r92;
	add.s32 	%r115, %r115, %r92;
	add.s32 	%r114, %r114, -2;
	setp.ne.s32 	%p9, %r125, 0;
	@%p9 bra 	$L__BB0_6;
$L__BB0_13:
	ld.param.u32 	%r112, [_Z17d_generateLigGridiiiPifPfS0_S0_S0__param_2];
	and.b32  	%r93, %r112, 1;
	setp.eq.b32 	%p10, %r93, 1;
	not.pred 	%p11, %p10;
	@%p11 bra 	$L__BB0_18;
	setp.eq.s32 	%p12, %r126, %r16;
	@%p12 bra 	$L__BB0_16;
	setp.eq.s32 	%p13, %r126, %r7;
	selp.f32 	%f106, %f1, 0f00000000, %p13;
	bra.uni 	$L__BB0_17;
$L__BB0_16:
	sqrt.rn.f32 	%f106, %f2;
$L__BB0_17:
	mad.lo.s32 	%r94, %r13, %r3, %r14;
	add.s32 	%r95, %r126, %r6;
	mul.lo.s32 	%r96, %r5, %r95;
	mad.lo.s32 	%r97, %r94, %r4, %r15;
	add.s32 	%r98, %r97, %r96;
	mul.wide.u32 	%rd49, %r98, 4;
	add.s64 	%rd50, %rd1, %rd49;
	ld.global.f32 	%f87, [%rd50];
	fma.rn.f32 	%f88, %f3, %f106, %f87;
	st.global.f32 	[%rd50], %f88;
	add.s32 	%r99, %r98, 1;
	mul.wide.u32 	%rd51, %r99, 4;
	add.s64 	%rd52, %rd1, %rd51;
	ld.global.f32 	%f89, [%rd52];
	fma.rn.f32 	%f90, %f4, %f106, %f89;
	st.global.f32 	[%rd52], %f90;
	add.s32 	%r100, %r98, %r4;
	mul.wide.u32 	%rd53, %r100, 4;
	add.s64 	%rd54, %rd1, %rd53;
	ld.global.f32 	%f91, [%rd54];
	fma.rn.f32 	%f92, %f5, %f106, %f91;
	st.global.f32 	[%rd54], %f92;
	add.s32 	%r101, %r99, %r4;
	mul.wide.u32 	%rd55, %r101, 4;
	add.s64 	%rd56, %rd1, %rd55;
	ld.global.f32 	%f93, [%rd56];
	fma.rn.f32 	%f94, %f6, %f106, %f93;
	st.global.f32 	[%rd56], %f94;
	add.s32 	%r102, %r94, %r3;
	mad.lo.s32 	%r103, %r102, %r4, %r15;
	add.s32 	%r104, %r103, %r96;
	mul.wide.u32 	%rd57, %r104, 4;
	add.s64 	%rd58, %rd1, %rd57;
	ld.global.f32 	%f95, [%rd58];
	fma.rn.f32 	%f96, %f7, %f106, %f95;
	st.global.f32 	[%rd58], %f96;
	add.s32 	%r105, %r104, 1;
	mul.wide.u32 	%rd59, %r105, 4;
	add.s64 	%rd60, %rd1, %rd59;
	ld.global.f32 	%f97, [%rd60];
	fma.rn.f32 	%f98, %f8, %f106, %f97;
	st.global.f32 	[%rd60], %f98;
	add.s32 	%r106, %r104, %r4;
	mul.wide.u32 	%rd61, %r106, 4;
	add.s64 	%rd62, %rd1, %rd61;
	ld.global.f32 	%f99, [%rd62];
	fma.rn.f32 	%f100, %f9, %f106, %f99;
	st.global.f32 	[%rd62], %f100;
	add.s32 	%r107, %r105, %r4;
	mul.wide.u32 	%rd63, %r107, 4;
	add.s64 	%rd64, %rd1, %rd63;
	ld.global.f32 	%f101, [%rd64];
	fma.rn.f32 	%f102, %f10, %f106, %f101;
	st.global.f32 	[%rd64], %f102;
$L__BB0_18:
	add.s32 	%r113, %r113, 1;
	setp.ne.s32 	%p14, %r113, %r54;
	@%p14 bra 	$L__BB0_4;
$L__BB0_19:
	ret;

}


// ===== COMPILED SASS (sm_100) =====

	.target	sm_100

	.elftype	@"ET_EXEC"


//--------------------- .note.nv.tkinfo           --------------------------
	.section	.note.nv.tkinfo,"",@"SHT_NOTE"
	.sectionflags	@"SHF_NOTE_NV_TKINFO"
	.tkinfo
        /*0018*/ 	.word	0x00000002
        /*0030*/ 	.string	""
        /*0030*/ 	.string	"ptxas"
        /*0030*/ 	.string	"Cuda compilation tools, release 13.0, V13.0.88"
        /*0030*/ 	.string	"Build cuda_13.0.r13.0/compiler.36424714_0"
        /*0030*/ 	.string	"-arch sm_100 -m 64 "



//--------------------- .note.nv.cuinfo           --------------------------
	.section	.note.nv.cuinfo,"",@"SHT_NOTE"
	.sectionflags	@"SHF_NOTE_NV_CUINFO"
        /*0018*/ 	.short	0x0002
        /*001a*/ 	.short	0x0064
        /*001c*/ 	.short	0x0082
	.zero		2


//--------------------- .nv.info                  --------------------------
	.section	.nv.info,"",@"SHT_CUDA_INFO"
	.align	4


	//----- nvinfo : EIATTR_REGCOUNT
	.align		4
        /*0000*/ 	.byte	0x04, 0x2f
        /*0002*/ 	.short	(.L_1 - .L_0)
	.align		4
.L_0:
        /*0004*/ 	.word	index@(_Z17d_generateLigGridiiiPifPfS0_S0_S0_)
        /*0008*/ 	.word	0x00000030


	//----- nvinfo : EIATTR_FRAME_SIZE
	.align		4
.L_1:
        /*000c*/ 	.byte	0x04, 0x11
        /*000e*/ 	.short	(.L_3 - .L_2)
	.align		4
.L_2:
        /*0010*/ 	.word	index@($__internal_1_$__cuda_sm3x_div_rn_noftz_f32_slowpath)
        /*0014*/ 	.word	0x00000000


	//----- nvinfo : EIATTR_FRAME_SIZE
	.align		4
.L_3:
        /*0018*/ 	.byte	0x04, 0x11
        /*001a*/ 	.short	(.L_5 - .L_4)
	.align		4
.L_4:
        /*001c*/ 	.word	index@($__internal_0_$__cuda_sm20_sqrt_rn_f32_slowpath)
        /*0020*/ 	.word	0x00000000


	//----- nvinfo : EIATTR_FRAME_SIZE
	.align		4
.L_5:
        /*0024*/ 	.byte	0x04, 0x11
        /*0026*/ 	.short	(.L_7 - .L_6)
	.align		4
.L_6:
        /*0028*/ 	.word	index@(_Z17d_generateLigGridiiiPifPfS0_S0_S0_)
        /*002c*/ 	.word	0x00000000


	//----- nvinfo : EIATTR_MIN_STACK_SIZE
	.align		4
.L_7:
        /*0030*/ 	.byte	0x04, 0x12
        /*0032*/ 	.short	(.L_9 - .L_8)
	.align		4
.L_8:
        /*0034*/ 	.word	index@(_Z17d_generateLigGridiiiPifPfS0_S0_S0_)
        /*0038*/ 	.word	0x00000000
.L_9:


//--------------------- .nv.compat                --------------------------
	.section	.nv.compat,"",@"SHT_CUDA_COMPAT_INFO"
	.align	4
        /*0000*/ 	.byte	0x02, 0x09, 0x00, 0x00, 0x02, 0x02, 0x01, 0x00, 0x02, 0x05, 0x05, 0x00, 0x03, 0x07, 0x01, 0x01
        /*0010*/ 	.byte	0x02, 0x03, 0x00, 0x00, 0x02, 0x06, 0x01, 0x00, 0x04, 0x0b, 0x08, 0x00, 0x01, 0x00, 0x00, 0x00
        /*0020*/ 	.byte	0x00, 0x00, 0x00, 0x00


//--------------------- .nv.info._Z17d_generateLigGridiiiPifPfS0_S0_S0_ --------------------------
	.section	.nv.info._Z17d_generateLigGridiiiPifPfS0_S0_S0_,"",@"SHT_CUDA_INFO"
	.sectionflags	@""
	.align	4


	//----- nvinfo : EIATTR_CUDA_API_VERSION
	.align		4
        /*0000*/ 	.byte	0x04, 0x37
        /*0002*/ 	.short	(.L_11 - .L_10)
.L_10:
        /*0004*/ 	.word	0x00000082


	//----- nvinfo : EIATTR_KPARAM_INFO
	.align		4
.L_11:
        /*0008*/ 	.byte	0x04, 0x17
        /*000a*/ 	.short	(.L_13 - .L_12)
.L_12:
        /*000c*/ 	.word	0x00000000
        /*0010*/ 	.short	0x0008
        /*0012*/ 	.short	0x0038
        /*0014*/ 	.byte	0x00, 0xf5, 0x21, 0x00


	//----- nvinfo : EIATTR_KPARAM_INFO
	.align		4
.L_13:
        /*0018*/ 	.byte	0x04, 0x17
        /*001a*/ 	.short	(.L_15 - .L_14)
.L_14:
        /*001c*/ 	.word	0x00000000
        /*0020*/ 	.short	0x0007
        /*0022*/ 	.short	0x0030
        /*0024*/ 	.byte	0x00, 0xf5, 0x21, 0x00


	//----- nvinfo : EIATTR_KPARAM_INFO
	.align		4
.L_15:
        /*0028*/ 	.byte	0x04, 0x17
        /*002a*/ 	.short	(.L_17 - .L_16)
.L_16:
        /*002c*/ 	.word	0x00000000
        /*0030*/ 	.short	0x0006
        /*0032*/ 	.short	0x0028
        /*0034*/ 	.byte	0x00, 0xf5, 0x21, 0x00


	//----- nvinfo : EIATTR_KPARAM_INFO
	.align		4
.L_17:
        /*0038*/ 	.byte	0x04, 0x17
        /*003a*/ 	.short	(.L_19 - .L_18)
.L_18:
        /*003c*/ 	.word	0x00000000
        /*0040*/ 	.short	0x0005
        /*0042*/ 	.short	0x0020
        /*0044*/ 	.byte	0x00, 0xf5, 0x21, 0x00


	//----- nvinfo : EIATTR_KPARAM_INFO
	.align		4
.L_19:
        /*0048*/ 	.byte	0x04, 0x17
        /*004a*/ 	.short	(.L_21 - .L_20)
.L_20:
        /*004c*/ 	.word	0x00000000
        /*0050*/ 	.short	0x0004
        /*0052*/ 	.short	0x0018
        /*0054*/ 	.byte	0x00, 0xf0, 0x11, 0x00


	//----- nvinfo : EIATTR_KPARAM_INFO
	.align		4
.L_21:
        /*0058*/ 	.byte	0x04, 0x17
        /*005a*/ 	.short	(.L_23 - .L_22)
.L_22:
        /*005c*/ 	.word	0x00000000
        /*0060*/ 	.short	0x0003
        /*0062*/ 	.short	0x0010
        /*0064*/ 	.byte	0x00, 0xf5, 0x21, 0x00


	//----- nvinfo : EIATTR_KPARAM_INFO
	.align		4
.L_23:
        /*0068*/ 	.byte	0x04, 0x17
        /*006a*/ 	.short	(.L_25 - .L_24)
.L_24:
        /*006c*/ 	.word	0x00000000
        /*0070*/ 	.short	0x0002
        /*0072*/ 	.short	0x0008
        /*0074*/ 	.byte	0x00, 0xf0, 0x11, 0x00


	//----- nvinfo : EIATTR_KPARAM_INFO
	.align		4
.L_25:
        /*0078*/ 	.byte	0x04, 0x17
        /*007a*/ 	.short	(.L_27 - .L_26)
.L_26:
        /*007c*/ 	.word	0x00000000
        /*0080*/ 	.short	0x0001
        /*0082*/ 	.short	0x0004
        /*0084*/ 	.byte	0x00, 0xf0, 0x11, 0x00


	//----- nvinfo : EIATTR_KPARAM_INFO
	.align		4
.L_27:
        /*0088*/ 	.byte	0x04, 0x17
        /*008a*/ 	.short	(.L_29 - .L_28)
.L_28:
        /*008c*/ 	.word	0x00000000
        /*0090*/ 	.short	0x0000
        /*0092*/ 	.short	0x0000
        /*0094*/ 	.byte	0x00, 0xf0, 0x11, 0x00


	//----- nvinfo : EIATTR_SPARSE_MMA_MASK
	.align		4
.L_29:
        /*0098*/ 	.byte	0x03, 0x50
        /*009a*/ 	.short	0x0000


	//----- nvinfo : EIATTR_MAXREG_COUNT
	.align		4
        /*009c*/ 	.byte	0x03, 0x1b
        /*009e*/ 	.short	0x00ff


	//----- nvinfo : EIATTR_MERCURY_ISA_VERSION
	.align		4
        /*00a0*/ 	.byte	0x03, 0x5f
        /*00a2*/ 	.short	0x0101


	//----- nvinfo : EIATTR_VRC_CTA_INIT_COUNT
	.align		4
        /*00a4*/ 	.byte	0x02, 0x4a
	.zero		1
	.zero		1


	//----- nvinfo : EIATTR_EXIT_INSTR_OFFSETS
	.align		4
        /*00a8*/ 	.byte	0x04, 0x1c
        /*00aa*/ 	.short	(.L_31 - .L_30)


	//   ....[0]....
.L_30:
        /*00ac*/ 	.word	0x00000070


	//   ....[1]....
        /*00b0*/ 	.word	0x000000a0


	//   ....[2]....
        /*00b4*/ 	.word	0x000000e0


	//   ....[3]....
        /*00b8*/ 	.word	0x00001900


	//----- nvinfo : EIATTR_CRS_STACK_SIZE
	.align		4
.L_31:
        /*00bc*/ 	.byte	0x04, 0x1e
        /*00be*/ 	.short	(.L_33 - .L_32)
.L_32:
        /*00c0*/ 	.word	0x00000000


	//----- nvinfo : EIATTR_CBANK_PARAM_SIZE
	.align		4
.L_33:
        /*00c4*/ 	.byte	0x03, 0x19
        /*00c6*/ 	.short	0x0040


	//----- nvinfo : EIATTR_PARAM_CBANK
	.align		4
        /*00c8*/ 	.byte	0x04, 0x0a
        /*00ca*/ 	.short	(.L_35 - .L_34)
	.align		4
.L_34:
        /*00cc*/ 	.word	index@(.nv.constant0._Z17d_generateLigGridiiiPifPfS0_S0_S0_)
        /*00d0*/ 	.short	0x0380
        /*00d2*/ 	.short	0x0040


	//----- nvinfo : EIATTR_SW_WAR
	.align		4
.L_35:
        /*00d4*/ 	.byte	0x04, 0x36
        /*00d6*/ 	.short	(.L_37 - .L_36)
.L_36:
        /*00d8*/ 	.word	0x00000008
.L_37:


//--------------------- .nv.callgraph             --------------------------
	.section	.nv.callgraph,"",@"SHT_CUDA_CALLGRAPH"
	.align	4
	.sectionentsize	8
	.align		4
        /*0000*/ 	.word	0x00000000
	.align		4
        /*0004*/ 	.word	0xffffffff
	.align		4
        /*0008*/ 	.word	0x00000000
	.align		4
        /*000c*/ 	.word	0xfffffffe
	.align		4
        /*0010*/ 	.word	0x00000000
	.align		4
        /*0014*/ 	.word	0xfffffffd
	.align		4
        /*0018*/ 	.word	0x00000000
	.align		4
        /*001c*/ 	.word	0xfffffffc


//--------------------- .text._Z17d_generateLigGridiiiPifPfS0_S0_S0_ --------------------------
	.section	.text._Z17d_generateLigGridiiiPifPfS0_S0_S0_,"ax",@progbits
	.align	128
        .global         _Z17d_generateLigGridiiiPifPfS0_S0_S0_
        .type           _Z17d_generateLigGridiiiPifPfS0_S0_S0_,@function
        .size           _Z17d_generateLigGridiiiPifPfS0_S0_S0_,(.L_x_37 - _Z17d_generateLigGridiiiPifPfS0_S0_S0_)
        .other          _Z17d_generateLigGridiiiPifPfS0_S0_S0_,@"STO_CUDA_ENTRY STV_DEFAULT"
_Z17d_generateLigGridiiiPifPfS0_S0_S0_:
.text._Z17d_generateLigGridiiiPifPfS0_S0_S0_:
[----:B------:R-:W-:Y:S01]  /*0000*/  LDC R1, c[0x0][0x37c] ;  /* 0x0000df00ff017b82 */ /* 0x000fe20000000800 */
[----:B------:R-:W0:Y:S07]  /*0010*/  S2R R0, SR_TID.X ;  /* 0x0000000000007919 */ /* 0x000e2e0000002100 */
[----:B------:R-:W0:Y:S01]  /*0020*/  S2UR UR4, SR_CTAID.X ;  /* 0x00000000000479c3 */ /* 0x000e220000002500 */
[----:B------:R-:W1:Y:S07]  /*0030*/  LDCU UR5, c[0x0][0x380] ;  /* 0x00007000ff0577ac */ /* 0x000e6e0008000800 */
[----:B------:R-:W0:Y:S02]  /*0040*/  LDC R3, c[0x0][0x360] ;  /* 0x0000d800ff037b82 */ /* 0x000e240000000800 */
[----:B0-----:R-:W-:-:S05]  /*0050*/  IMAD R3, R3, UR4, R0 ;  /* 0x0000000403037c24 */ /* 0x001fca000f8e0200 */
[----:B-1----:R-:W-:-:S13]  /*0060*/  ISETP.GE.AND P0, PT, R3, UR5, PT ;  /* 0x0000000503007c0c */ /* 0x002fda000bf06270 */
[----:B------:R-:W-:Y:S05]  /*0070*/  @P0 EXIT ;  /* 0x000000000000094d */ /* 0x000fea0003800000 */
[----:B------:R-:W0:Y:S02]  /*0080*/  LDC R10, c[0x0][0x384] ;  /* 0x0000e100ff0a7b82 */ /* 0x000e240000000800 */
[----:B0-----:R-:W-:-:S13]  /*0090*/  ISETP.GE.AND P0, PT, R10, 0x1, PT ;  /* 0x000000010a00780c */ /* 0x001fda0003f06270 */
[----:B------:R-:W-:Y:S05]  /*00a0*/  @!P0 EXIT ;  /* 0x000000000000894d */ /* 0x000fea0003800000 */
[----:B------:R-:W0:Y:S02]  /*00b0*/  LDCU UR5, c[0x0][0x388] ;  /* 0x00007100ff0577ac */ /* 0x000e240008000800 */
[----:B0-----:R-:W-:-:S06]  /*00c0*/  UISETP.GE.AND UP0, UPT, UR5, 0x1, UPT ;  /* 0x000000010500788c */ /* 0x001fcc000bf06270 */
[----:B------:R-:W-:-:S13]  /*00d0*/  PLOP3.LUT P0, PT, PT, PT, UP0, 0x80, 0x8 ;  /* 0x000000000008781c */ /* 0x000fda0003f0f008 */
[----:B------:R-:W-:Y:S05]  /*00e0*/  @!P0 EXIT ;  /* 0x000000000000894d */ /* 0x000fea0003800000 */
[----:B------:R-:W0:Y:S01]  /*00f0*/  LDC.64 R4, c[0x0][0x390] ;  /* 0x0000e400ff047b82 */ /* 0x000e220000000a00 */
[----:B------:R-:W0:Y:S07]  /*0100*/  LDCU.64 UR10, c[0x0][0x358] ;  /* 0x00006b00ff0a77ac */ /* 0x000e2e0008000a00 */
[----:B------:R-:W1:Y:S01]  /*0110*/  LDC.64 R20, c[0x0][0x3b0] ;  /* 0x0000ec00ff147b82 */ /* 0x000e620000000a00 */
[----:B0-----:R-:W2:Y:S04]  /*0120*/  LDG.E R2, desc[UR10][R4.64+0x8] ;  /* 0x0000080a04027981 */ /* 0x001ea8000c1e1900 */
[----:B------:R-:W3:Y:S04]  /*0130*/  LDG.E R6, desc[UR10][R4.64] ;  /* 0x0000000a04067981 */ /* 0x000ee8000c1e1900 */
[----:B------:R0:W4:Y:S01]  /*0140*/  LDG.E R0, desc[UR10][R4.64+0x4] ;  /* 0x0000040a04007981 */ /* 0x000122000c1e1900 */
[----:B------:R-:W-:Y:S01]  /*0150*/  LEA R7, R3, R3, 0x1 ;  /* 0x0000000303077211 */ /* 0x000fe200078e08ff */
[----:B------:R-:W-:-:S02]  /*0160*/  ULOP3.LUT UR4, UR5, 0x7ffffffe, URZ, 0xc0, !UPT ;  /* 0x7ffffffe05047892 */ /* 0x000fc4000f8ec0ff */
[----:B------:R-:W-:Y:S02]  /*0170*/  UIADD3 UR12, UPT, UPT, UR5, -0x1, URZ ;  /* 0xffffffff050c7890 */ /* 0x000fe4000fffe0ff */
[----:B-1----:R-:W-:Y:S01]  /*0180*/  IMAD.WIDE R20, R7, 0x4, R20 ;  /* 0x0000000407147825 */ /* 0x002fe200078e0214 */
[----:B------:R-:W-:-:S03]  /*0190*/  UIADD3 UR8, UPT, UPT, -UR4, URZ, URZ ;  /* 0x000000ff04087290 */ /* 0x000fc6000fffe1ff */
[----:B0-----:R-:W-:Y:S01]  /*01a0*/  IMAD R4, R7, R10, RZ ;  /* 0x0000000a07047224 */ /* 0x001fe200078e02ff */
[----:B------:R-:W-:Y:S01]  /*01b0*/  UMOV UR4, URZ ;  /* 0x000000ff00047c82 */ /* 0x000fe20008000000 */
[----:B--2---:R-:W-:Y:S01]  /*01c0*/  R2UR UR9, R2 ;  /* 0x00000000020972ca */ /* 0x004fe200000e0000 */
[----:B---3--:R-:W-:-:S04]  /*01d0*/  IMAD R2, R6, UR5, RZ ;  /* 0x0000000506027c24 */ /* 0x008fc8000f8e02ff */
[C---:B------:R-:W-:Y:S02]  /*01e0*/  IMAD R2, R3.reuse, R2, RZ ;  /* 0x0000000203027224 */ /* 0x040fe400078e02ff */
[----:B------:R-:W-:Y:S02]  /*01f0*/  IMAD R3, R3, UR5, RZ ;  /* 0x0000000503037c24 */ /* 0x000fe4000f8e02ff */
[C---:B----4-:R-:W-:Y:S02]  /*0200*/  IMAD R8, R6.reuse, R0, RZ ;  /* 0x0000000006087224 */ /* 0x050fe400078e02ff */
[----:B------:R-:W-:Y:S02]  /*0210*/  IMAD R5, R6, R3, R6 ;  /* 0x0000000306057224 */ /* 0x000fe400078e0206 */
[----:B------:R-:W-:-:S07]  /*0220*/  IMAD R6, R8, UR9, RZ ;  /* 0x0000000908067c24 */ /* 0x000fce000f8e02ff */
.L_x_22:
[----:B-1----:R-:W0:Y:S01]  /*0230*/  LDC.64 R8, c[0x0][0x3a0] ;  /* 0x0000e800ff087b82 */ /* 0x002e220000000a00 */
[----:B------:R-:W-:Y:S01]  /*0240*/  MOV R7, UR4 ;  /* 0x0000000400077c02 */ /* 0x000fe20008000f00 */
[----:B--2---:R-:W2:Y:S04]  /*0250*/  LDG.E R14, desc[UR10][R20.64+0x4] ;  /* 0x0000040a140e7981 */ /* 0x004ea8000c1e1900 */
[----:B------:R-:W-:Y:S01]  /*0260*/  IMAD R7, R7, 0x3, R4 ;  /* 0x0000000307077824 */ /* 0x000fe200078e0204 */
[----:B------:R-:W3:Y:S01]  /*0270*/  LDG.E R16, desc[UR10][R20.64+0x8] ;  /* 0x0000080a14107981 */ /* 0x000ee2000c1e1900 */
[----:B------:R-:W1:Y:S02]  /*0280*/  LDC R17, c[0x0][0x398] ;  /* 0x0000e600ff117b82 */ /* 0x000e640000000800 */
[----:B0-----:R-:W-:-:S02]  /*0290*/  IMAD.WIDE R8, R7, 0x4, R8 ;  /* 0x0000000407087825 */ /* 0x001fc400078e0208 */
[----:B------:R-:W4:Y:S04]  /*02a0*/  LDG.E R7, desc[UR10][R20.64] ;  /* 0x0000000a14077981 */ /* 0x000f28000c1e1900 */
[----:B------:R-:W4:Y:S04]  /*02b0*/  LDG.E R12, desc[UR10][R8.64] ;  /* 0x0000000a080c7981 */ /* 0x000f28000c1e1900 */
[----:B------:R-:W2:Y:S04]  /*02c0*/  LDG.E R13, desc[UR10][R8.64+0x4] ;  /* 0x0000040a080d7981 */ /* 0x000ea8000c1e1900 */
[----:B------:R0:W3:Y:S01]  /*02d0*/  LDG.E R11, desc[UR10][R8.64+0x8] ;  /* 0x0000080a080b7981 */ /* 0x0000e2000c1e1900 */
[----:B-1----:R-:W1:Y:S01]  /*02e0*/  MUFU.RCP R15, R17 ;  /* 0x00000011000f7308 */ /* 0x002e620000001000 */
[----:B-----5:R-:W0:Y:S01]  /*02f0*/  LDC R10, c[0x0][0x398] ;  /* 0x0000e600ff0a7b82 */ /* 0x020e220000000800 */
[----:B------:R-:W-:Y:S01]  /*0300*/  BSSY.RECONVERGENT B0, `(.L_x_0) ;  /* 0x000000f000007945 */ /* 0x000fe20003800200 */
[----:B-1----:R-:W-:-:S04]  /*0310*/  FFMA R18, R15, -R17, 1 ;  /* 0x3f8000000f127423 */ /* 0x002fc80000000811 */
[----:B------:R-:W-:Y:S01]  /*0320*/  FFMA R15, R15, R18, R15 ;  /* 0x000000120f0f7223 */ /* 0x000fe2000000000f */
[----:B----4-:R-:W-:-:S04]  /*0330*/  FADD R12, R12, -R7 ;  /* 0x800000070c0c7221 */ /* 0x010fc80000000000 */
[----:B------:R-:W1:Y:S01]  /*0340*/  FCHK P0, R12, R17 ;  /* 0x000000110c007302 */ /* 0x000e620000000000 */
[----:B------:R-:W-:-:S04]  /*0350*/  FFMA R7, R12, R15, RZ ;  /* 0x0000000f0c077223 */ /* 0x000fc800000000ff */
[----:B0-----:R-:W-:Y:S01]  /*0360*/  FFMA R8, R7, -R17, R12 ;  /* 0x8000001107087223 */ /* 0x001fe2000000000c */
[----:B--2---:R-:W-:Y:S01]  /*0370*/  FADD R13, R13, -R14 ;  /* 0x8000000e0d0d7221 */ /* 0x004fe20000000000 */
[----:B---3--:R-:W-:Y:S02]  /*0380*/  FADD R11, R11, -R16 ;  /* 0x800000100b0b7221 */ /* 0x008fe40000000000 */
[----:B------:R-:W-:Y:S01]  /*0390*/  FFMA R7, R15, R8, R7 ;  /* 0x000000080f077223 */ /* 0x000fe20000000007 */
[----:B-1----:R-:W-:Y:S06]  /*03a0*/  @!P0 BRA `(.L_x_1) ;  /* 0x0000000000108947 */ /* 0x002fec0003800000 */
[----:B------:R-:W-:Y:S02]  /*03b0*/  MOV R15, R12 ;  /* 0x0000000c000f7202 */ /* 0x000fe40000000f00 */
[----:B------:R-:W-:-:S07]  /*03c0*/  MOV R18, 0x3e0 ;  /* 0x000003e000127802 */ /* 0x000fce0000000f00 */
[----:B------:R-:W-:Y:S05]  /*03d0*/  CALL.REL.NOINC `($__internal_1_$__cuda_sm3x_div_rn_noftz_f32_slowpath) ;  /* 0x0000001400ac7944 */ /* 0x000fea0003c00000 */
[----:B------:R-:W-:-:S07]  /*03e0*/  MOV R7, R14 ;  /* 0x0000000e00077202 */ /* 0x000fce0000000f00 */
.L_x_1:
[----:B------:R-:W-:Y:S05]  /*03f0*/  BSYNC.RECONVERGENT B0 ;  /* 0x0000000000007941 */ /* 0x000fea0003800200 */
.L_x_0:
[----:B------:R-:W0:Y:S01]  /*0400*/  LDC R14, c[0x0][0x398] ;  /* 0x0000e600ff0e7b82 */ /* 0x000e220000000800 */
[----:B------:R-:W-:Y:S01]  /*0410*/  F2I.FLOOR.NTZ R7, R7 ;  /* 0x0000000700077305 */ /* 0x000fe20000207100 */
[----:B------:R-:W-:Y:S07]  /*0420*/  BSSY.RECONVERGENT B0, `(.L_x_2) ;  /* 0x000000d000007945 */ /* 0x000fee0003800200 */
[----:B0-----:R-:W0:Y:S08]  /*0430*/  MUFU.RCP R9, R14 ;  /* 0x0000000e00097308 */ /* 0x001e300000001000 */
[----:B------:R-:W1:Y:S01]  /*0440*/  FCHK P0, R13, R14 ;  /* 0x0000000e0d007302 */ /* 0x000e620000000000 */
[----:B0-----:R-:W-:-:S04]  /*0450*/  FFMA R8, R9, -R14, 1 ;  /* 0x3f80000009087423 */ /* 0x001fc8000000080e */
[----:B------:R-:W-:-:S04]  /*0460*/  FFMA R15, R9, R8, R9 ;  /* 0x00000008090f7223 */ /* 0x000fc80000000009 */
[----:B------:R-:W-:-:S04]  /*0470*/  FFMA R8, R13, R15, RZ ;  /* 0x0000000f0d087223 */ /* 0x000fc800000000ff */
[----:B------:R-:W-:-:S04]  /*0480*/  FFMA R9, R8, -R14, R13 ;  /* 0x8000000e08097223 */ /* 0x000fc8000000000d */
[----:B------:R-:W-:Y:S01]  /*0490*/  FFMA R9, R15, R9, R8 ;  /* 0x000000090f097223 */ /* 0x000fe20000000008 */
[----:B-1----:R-:W-:Y:S06]  /*04a0*/  @!P0 BRA `(.L_x_3) ;  /* 0x0000000000108947 */ /* 0x002fec0003800000 */
[----:B------:R-:W-:Y:S02]  /*04b0*/  MOV R15, R13 ;  /* 0x0000000d000f7202 */ /* 0x000fe40000000f00 */
[----:B------:R-:W-:-:S07]  /*04c0*/  MOV R18, 0x4e0 ;  /* 0x000004e000127802 */ /* 0x000fce0000000f00 */
[----:B------:R-:W-:Y:S05]  /*04d0*/  CALL.REL.NOINC `($__internal_1_$__cuda_sm3x_div_rn_noftz_f32_slowpath) ;  /* 0x00000014006c7944 */ /* 0x000fea0003c00000 */
[----:B------:R-:W-:-:S07]  /*04e0*/  MOV R9, R14 ;  /* 0x0000000e00097202 */ /* 0x000fce0000000f00 */
.L_x_3:
[----:B------:R-:W-:Y:S05]  /*04f0*/  BSYNC.RECONVERGENT B0 ;  /* 0x0000000000007941 */ /* 0x000fea0003800200 */
.L_x_2:
        /* <DEDUP_REMOVED lines=15> */
.L_x_5:
[----:B------:R-:W-:Y:S05]  /*05f0*/  BSYNC.RECONVERGENT B0 ;  /* 0x0000000000007941 */ /* 0x000fea0003800200 */
.L_x_4:
[----:B------:R-:W0:Y:S01]  /*0600*/  LDC R17, c[0x0][0x398] ;  /* 0x0000e600ff117b82 */ /* 0x000e220000000800 */
[----:B------:R-:W-:Y:S01]  /*0610*/  I2FP.F32.S32 R15, R7 ;  /* 0x00000007000f7245 */ /* 0x000fe20000201400 */
[----:B------:R-:W-:Y:S01]  /*0620*/  F2I.FLOOR.NTZ R8, R8 ;  /* 0x0000000800087305 */ /* 0x000fe20000207100 */
[----:B------:R-:W-:Y:S07]  /*0630*/  BSSY.RECONVERGENT B0, `(.L_x_6) ;  /* 0x000000e000007945 */ /* 0x000fee0003800200 */
[----:B0-----:R-:W0:Y:S01]  /*0640*/  MUFU.RCP R16, R17 ;  /* 0x0000001100107308 */ /* 0x001e220000001000 */
[----:B------:R-:W-:-:S07]  /*0650*/  FFMA R14, -R15, R17, R12 ;  /* 0x000000110f0e7223 */ /* 0x000fce000000010c */
        /* <DEDUP_REMOVED lines=11> */
.L_x_7:
[----:B------:R-:W-:Y:S05]  /*0710*/  BSYNC.RECONVERGENT B0 ;  /* 0x0000000000007941 */ /* 0x000fea0003800200 */
.L_x_6:
[----:B------:R-:W0:Y:S01]  /*0720*/  LDC R18, c[0x0][0x398] ;  /* 0x0000e600ff127b82 */ /* 0x000e220000000800 */
[----:B------:R-:W-:Y:S01]  /*0730*/  I2FP.F32.S32 R12, R9 ;  /* 0x00000009000c7245 */ /* 0x000fe20000201400 */
[----:B------:R-:W-:Y:S01]  /*0740*/  BSSY.RECONVERGENT B0, `(.L_x_8) ;  /* 0x000000d000007945 */ /* 0x000fe20003800200 */
[----:B0-----:R-:W0:Y:S03]  /*0750*/  MUFU.RCP R17, R18 ;  /* 0x0000001200117308 */ /* 0x001e260000001000 */
[----:B------:R-:W-:-:S05]  /*0760*/  FFMA R15, -R12, R18, R13 ;  /* 0x000000120c0f7223 */ /* 0x000fca000000010d */
[----:B------:R-:W1:Y:S01]  /*0770*/  FCHK P0, R15, R18 ;  /* 0x000000120f007302 */ /* 0x000e620000000000 */
[----:B0-----:R-:W-:-:S04]  /*0780*/  FFMA R14, R17, -R18, 1 ;  /* 0x3f800000110e7423 */ /* 0x001fc80000000812 */
[----:B------:R-:W-:-:S04]  /*0790*/  FFMA R12, R17, R14, R17 ;  /* 0x0000000e110c7223 */ /* 0x000fc80000000011 */
[----:B------:R-:W-:-:S04]  /*07a0*/  FFMA R13, R12, R15, RZ ;  /* 0x0000000f0c0d7223 */ /* 0x000fc800000000ff */
[----:B------:R-:W-:-:S04]  /*07b0*/  FFMA R14, R13, -R18, R15 ;  /* 0x800000120d0e7223 */ /* 0x000fc8000000000f */
[----:B------:R-:W-:Y:S01]  /*07c0*/  FFMA R13, R12, R14, R13 ;  /* 0x0000000e0c0d7223 */ /* 0x000fe2000000000d */
[----:B-1----:R-:W-:Y:S06]  /*07d0*/  @!P0 BRA `(.L_x_9) ;  /* 0x00000000000c8947 */ /* 0x002fec0003800000 */
[----:B------:R-:W-:-:S07]  /*07e0*/  MOV R18, 0x800 ;  /* 0x0000080000127802 */ /* 0x000fce0000000f00 */
[----:B------:R-:W-:Y:S05]  /*07f0*/  CALL.REL.NOINC `($__internal_1_$__cuda_sm3x_div_rn_noftz_f32_slowpath) ;  /* 0x0000001000a47944 */ /* 0x000fea0003c00000 */
[----:B------:R-:W-:-:S07]  /*0800*/  MOV R13, R14 ;  /* 0x0000000e000d7202 */ /* 0x000fce0000000f00 */
.L_x_9:
[----:B------:R-:W-:Y:S05]  /*0810*/  BSYNC.RECONVERGENT B0 ;  /* 0x0000000000007941 */ /* 0x000fea0003800200 */
.L_x_8:
        /* <DEDUP_REMOVED lines=16> */
.L_x_11:
[----:B------:R-:W-:Y:S05]  /*0920*/  BSYNC.RECONVERGENT B0 ;  /* 0x0000000000007941 */ /* 0x000fea0003800200 */
.L_x_10:
[----:B------:R-:W0:Y:S01]  /*0930*/  LDCU.64 UR6, c[0x0][0x3a8] ;  /* 0x00007500ff0677ac */ /* 0x000e220008000a00 */
[----:B------:R-:W-:-:S04]  /*0940*/  USHF.L.U32 UR5, UR4, 0x2, URZ ;  /* 0x0000000204057899 */ /* 0x000fc800080006ff */
[----:B0-----:R-:W-:-:S06]  /*0950*/  UIMAD.WIDE.U32 UR6, UR5, 0x4, UR6 ;  /* 0x00000004050678a5 */ /* 0x001fcc000f8e0006 */
[----:B------:R-:W-:Y:S02]  /*0960*/  MOV R14, UR6 ;  /* 0x00000006000e7c02 */ /* 0x000fe40008000f00 */
[----:B------:R-:W-:-:S05]  /*0970*/  MOV R15, UR7 ;  /* 0x00000007000f7c02 */ /* 0x000fca0008000f00 */
[----:B------:R-:W2:Y:S04]  /*0980*/  LDG.E R11, desc[UR10][R14.64+0xc] ;  /* 0x00000c0a0e0b7981 */ /* 0x000ea8000c1e1900 */
[----:B------:R-:W3:Y:S01]  /*0990*/  LDG.E R24, desc[UR10][R14.64+0x4] ;  /* 0x0000040a0e187981 */ /* 0x000ee2000c1e1900 */
[----:B------:R-:W-:Y:S01]  /*09a0*/  UISETP.NE.AND UP0, UPT, UR12, URZ, UPT ;  /* 0x000000ff0c00728c */ /* 0x000fe2000bf05270 */
[----:B------:R-:W-:Y:S01]  /*09b0*/  FADD R12, -R16, 1 ;  /* 0x3f800000100c7421 */ /* 0x000fe20000000100 */
[C---:B------:R-:W-:Y:S01]  /*09c0*/  FADD R17, -R13.reuse, 1 ;  /* 0x3f8000000d117421 */ /* 0x040fe20000000100 */
[-C--:B------:R-:W-:Y:S01]  /*09d0*/  FMUL R27, R13, R16.reuse ;  /* 0x000000100d1b7220 */ /* 0x080fe20000400000 */
[----:B------:R-:W-:Y:S01]  /*09e0*/  FADD R22, -R18, 1 ;  /* 0x3f80000012167421 */ /* 0x000fe20000000100 */
[C---:B------:R-:W-:Y:S01]  /*09f0*/  FMUL R23, R12.reuse, R13 ;  /* 0x0000000d0c177220 */ /* 0x040fe20000400000 */
[----:B------:R-:W-:Y:S01]  /*0a00*/  FMUL R19, R12, R17 ;  /* 0x000000110c137220 */ /* 0x000fe20000400000 */
[----:B------:R-:W-:Y:S01]  /*0a10*/  FMUL R25, R17, R16 ;  /* 0x0000001011197220 */ /* 0x000fe20000400000 */
[----:B------:R0:W5:Y:S01]  /*0a20*/  LDG.E R10, desc[UR10][R14.64] ;  /* 0x0000000a0e0a7981 */ /* 0x000162000c1e1900 */
[-C--:B------:R-:W-:Y:S01]  /*0a30*/  FMUL R12, R27, R18.reuse ;  /* 0x000000121b0c7220 */ /* 0x080fe20000400000 */
[-C--:B------:R-:W-:Y:S01]  /*0a40*/  FMUL R13, R19, R18.reuse ;  /* 0x00000012130d7220 */ /* 0x080fe20000400000 */
[-C--:B------:R-:W-:Y:S01]  /*0a50*/  FMUL R16, R23, R18.reuse ;  /* 0x0000001217107220 */ /* 0x080fe20000400000 */
[C---:B------:R-:W-:Y:S01]  /*0a60*/  FMUL R17, R22.reuse, R25 ;  /* 0x0000001916117220 */ /* 0x040fe20000400000 */
[----:B------:R-:W-:Y:S01]  /*0a70*/  FMUL R18, R25, R18 ;  /* 0x0000001219127220 */ /* 0x000fe20000400000 */
[----:B------:R-:W-:Y:S01]  /*0a80*/  UMOV UR5, URZ ;  /* 0x000000ff00057c82 */ /* 0x000fe20008000000 */
[----:B0-----:R-:W-:Y:S01]  /*0a90*/  FMUL R14, R19, R22 ;  /* 0x00000016130e7220 */ /* 0x001fe20000400000 */
[----:B------:R-:W-:Y:S01]  /*0aa0*/  FMUL R15, R22, R23 ;  /* 0x00000017160f7220 */ /* 0x000fe20000400000 */
[----:B--2---:R-:W0:Y:S01]  /*0ab0*/  F2I.TRUNC.NTZ R11, R11 ;  /* 0x0000000b000b7305 */ /* 0x004e22000020f100 */
[----:B---3--:R-:W-:-:S02]  /*0ac0*/  R2UR UR13, R24 ;  /* 0x00000000180d72ca */ /* 0x008fc400000e0000 */
[----:B0-----:R-:W-:Y:S01]  /*0ad0*/  R2UR UR7, R11 ;  /* 0x000000000b0772ca */ /* 0x001fe200000e0000 */
[----:B------:R-:W-:Y:S01]  /*0ae0*/  FMUL R11, R22, R27 ;  /* 0x0000001b160b7220 */ /* 0x000fe20000400000 */
[----:B------:R-:W-:-:S13]  /*0af0*/  BRA.U !UP0, `(.L_x_12) ;  /* 0x0000000908547547 */ /* 0x000fda000b800000 */
[-C--:B------:R-:W-:Y:S01]  /*0b00*/  IADD3 R19, PT, PT, R5, R7.reuse, RZ ;  /* 0x0000000705137210 */ /* 0x080fe20007ffe0ff */
[----:B------:R-:W-:Y:S01]  /*0b10*/  UIADD3 UR5, UPT, UPT, UR7, -0x1, URZ ;  /* 0xffffffff07057890 */ /* 0x000fe2000fffe0ff */
[----:B------:R-:W-:Y:S02]  /*0b20*/  IADD3 R25, PT, PT, R2, R7, RZ ;  /* 0x0000000702197210 */ /* 0x000fe40007ffe0ff */
[C---:B------:R-:W-:Y:S01]  /*0b30*/  IADD3 R23, PT, PT, R9.reuse, 0x1, RZ ;  /* 0x0000000109177810 */ /* 0x040fe20007ffe0ff */
[--C-:B------:R-:W-:Y:S01]  /*0b40*/  IMAD R22, R0, R19, R0.reuse ;  /* 0x0000001300167224 */ /* 0x100fe200078e0200 */
[----:B------:R-:W-:Y:S01]  /*0b50*/  IADD3 R43, PT, PT, R8, 0x1, RZ ;  /* 0x00000001082b7810 */ /* 0x000fe20007ffe0ff */
[C---:B------:R-:W-:Y:S01]  /*0b60*/  IMAD R26, R0.reuse, R25, R0 ;  /* 0x00000019001a7224 */ /* 0x040fe200078e0200 */
[----:B------:R-:W-:Y:S01]  /*0b70*/  MOV R36, UR12 ;  /* 0x0000000c00247c02 */ /* 0x000fe20008000f00 */
[CC--:B------:R-:W-:Y:S01]  /*0b80*/  IMAD R30, R0.reuse, R19.reuse, R9 ;  /* 0x00000013001e7224 */ /* 0x0c0fe200078e0209 */
[----:B------:R-:W-:Y:S01]  /*0b90*/  IADD3 R24, PT, PT, R9, R22, RZ ;  /* 0x0000001609187210 */ /* 0x000fe20007ffe0ff */
[--C-:B------:R-:W-:Y:S01]  /*0ba0*/  IMAD R34, R0, R19, R23.reuse ;  /* 0x0000001300227224 */ /* 0x100fe200078e0217 */
[----:B------:R-:W-:Y:S01]  /*0bb0*/  IADD3 R28, PT, PT, R22, R23, RZ ;  /* 0x00000017161c7210 */ /* 0x000fe20007ffe0ff */
[CC--:B------:R-:W-:Y:S01]  /*0bc0*/  IMAD R32, R0.reuse, R25.reuse, R23 ;  /* 0x0000001900207224 */ /* 0x0c0fe200078e0217 */
[-C--:B------:R-:W-:Y:S01]  /*0bd0*/  IADD3 R22, PT, PT, R23, R26.reuse, RZ ;  /* 0x0000001a17167210 */ /* 0x080fe20007ffe0ff */
[----:B------:R-:W-:Y:S01]  /*0be0*/  IMAD R25, R0, R25, R9 ;  /* 0x0000001900197224 */ /* 0x000fe200078e0209 */
[----:B------:R-:W-:Y:S01]  /*0bf0*/  IADD3 R41, PT, PT, R9, R26, RZ ;  /* 0x0000001a09297210 */ /* 0x000fe20007ffe0ff */
[----:B------:R-:W-:-:S02]  /*0c00*/  IMAD R39, R30, UR9, R43 ;  /* 0x000000091e277c24 */ /* 0x000fc4000f8e022b */
[--C-:B------:R-:W-:Y:S01]  /*0c10*/  IMAD R35, R32, UR9, R43.reuse ;  /* 0x0000000920237c24 */ /* 0x100fe2000f8e022b */
[----:B------:R-:W-:Y:S01]  /*0c20*/  IADD3 R32, PT, PT, RZ, -UR7, RZ ;  /* 0x80000007ff207c10 */ /* 0x000fe2000fffe0ff */
[--C-:B------:R-:W-:Y:S01]  /*0c30*/  IMAD R19, R34, UR9, R43.reuse ;  /* 0x0000000922137c24 */ /* 0x100fe2000f8e022b */
[----:B------:R-:W-:Y:S01]  /*0c40*/  MOV R34, UR5 ;  /* 0x0000000500227c02 */ /* 0x000fe20008000f00 */
[--C-:B------:R-:W-:Y:S01]  /*0c50*/  IMAD R45, R24, UR9, R43.reuse ;  /* 0x00000009182d7c24 */ /* 0x100fe2000f8e022b */
[----:B------:R-:W-:Y:S01]  /*0c60*/  UMOV UR5, UR8 ;  /* 0x0000000800057c82 */ /* 0x000fe20008000000 */
[--C-:B------:R-:W-:Y:S02]  /*0c70*/  IMAD R37, R28, UR9, R43.reuse ;  /* 0x000000091c257c24 */ /* 0x100fe4000f8e022b */
[----:B------:R-:W-:Y:S02]  /*0c80*/  IMAD R43, R22, UR9, R43 ;  /* 0x00000009162b7c24 */ /* 0x000fe4000f8e022b */
[----:B------:R-:W-:-:S02]  /*0c90*/  IMAD R33, R25, UR9, R8 ;  /* 0x0000000919217c24 */ /* 0x000fc4000f8e0208 */
[----:B------:R-:W-:-:S07]  /*0ca0*/  IMAD R41, R41, UR9, R8 ;  /* 0x0000000929297c24 */ /* 0x000fce000f8e0208 */
.L_x_17:
[----:B------:R-:W-:-:S13]  /*0cb0*/  ISETP.NE.AND P0, PT, R34, -0x1, PT ;  /* 0xffffffff2200780c */ /* 0x000fda0003f05270 */
[----:B------:R-:W-:-:S04]  /*0cc0*/  @P0 ISETP.NE.AND P1, PT, R36, RZ, PT ;  /* 0x000000ff2400020c */ /* 0x000fc80003f25270 */
[----:B-----5:R-:W-:Y:S01]  /*0cd0*/  @P0 FSEL R38, R10, RZ, !P1 ;  /* 0x000000ff0a260208 */ /* 0x020fe20004800000 */
[----:B--2---:R-:W-:Y:S08]  /*0ce0*/  @P0 BRA `(.L_x_13) ;  /* 0x0000000000300947 */ /* 0x004ff00003800000 */
[----:B------:R-:W-:Y:S01]  /*0cf0*/  FADD R22, -RZ, |UR13| ;  /* 0x4000000dff167e21 */ /* 0x000fe20008000100 */
[----:B------:R-:W0:Y:S04]  /*0d00*/  MUFU.RSQ R23, |UR13| ;  /* 0x4000000d00177d08 */ /* 0x000e280008001400 */
[----:B------:R-:W-:-:S04]  /*0d10*/  IADD3 R24, PT, PT, R22, -0xd000000, RZ ;  /* 0xf300000016187810 */ /* 0x000fc80007ffe0ff */
[----:B------:R-:W-:-:S13]  /*0d20*/  ISETP.GT.U32.AND P0, PT, R24, 0x727fffff, PT ;  /* 0x727fffff1800780c */ /* 0x000fda0003f04070 */
[----:B0-----:R-:W-:Y:S05]  /*0d30*/  @!P0 BRA `(.L_x_14) ;  /* 0x00000000000c8947 */ /* 0x001fea0003800000 */
[----:B------:R-:W-:-:S07]  /*0d40*/  MOV R26, 0xd60 ;  /* 0x00000d60001a7802 */ /* 0x000fce0000000f00 */
[----:B------:R-:W-:Y:S05]  /*0d50*/  CALL.REL.NOINC `($__internal_0_$__cuda_sm20_sqrt_rn_f32_slowpath) ;  /* 0x0000000800ec7944 */ /* 0x000fea0003c00000 */
[----:B------:R-:W-:Y:S05]  /*0d60*/  BRA `(.L_x_13) ;  /* 0x0000000000107947 */ /* 0x000fea0003800000 */
.L_x_14:
[C---:B------:R-:W-:Y:S01]  /*0d70*/  FMUL.FTZ R38, R23.reuse, |UR13| ;  /* 0x4000000d17267c20 */ /* 0x040fe20008410000 */
[----:B------:R-:W-:-:S03]  /*0d80*/  FMUL.FTZ R22, R23, 0.5 ;  /* 0x3f00000017167820 */ /* 0x000fc60000410000 */
[----:B------:R-:W-:-:S04]  /*0d90*/  FFMA R23, -R38, R38, |UR13| ;  /* 0x4000000d26177e23 */ /* 0x000fc80008000126 */
[----:B------:R-:W-:-:S07]  /*0da0*/  FFMA R38, R23, R22, R38 ;  /* 0x0000001617267223 */ /* 0x000fce0000000026 */
.L_x_13:
[----:B------:R-:W0:Y:S02]  /*0db0*/  LDC.64 R22, c[0x0][0x3b8] ;  /* 0x0000ee00ff167b82 */ /* 0x000e240000000a00 */
[----:B0-----:R-:W-:-:S05]  /*0dc0*/  IMAD.WIDE.U32 R28, R33, 0x4, R22 ;  /* 0x00000004211c7825 */ /* 0x001fca00078e0016 */
[----:B------:R-:W2:Y:S01]  /*0dd0*/  LDG.E R25, desc[UR10][R28.64] ;  /* 0x0000000a1c197981 */ /* 0x000ea2000c1e1900 */
[----:B------:R-:W-:-:S05]  /*0de0*/  IADD3 R27, PT, PT, R33, 0x1, RZ ;  /* 0x00000001211b7810 */ /* 0x000fca0007ffe0ff */
[----:B------:R-:W-:-:S04]  /*0df0*/  IMAD.WIDE.U32 R26, R27, 0x4, R22 ;  /* 0x000000041b1a7825 */ /* 0x000fc800078e0016 */
[----:B--2---:R-:W-:-:S05]  /*0e00*/  FFMA R40, R14, R38, R25 ;  /* 0x000000260e287223 */ /* 0x004fca0000000019 */
[----:B------:R0:W-:Y:S04]  /*0e10*/  STG.E desc[UR10][R28.64], R40 ;  /* 0x000000281c007986 */ /* 0x0001e8000c10190a */
[----:B------:R-:W2:Y:S01]  /*0e20*/  LDG.E R24, desc[UR10][R26.64] ;  /* 0x0000000a1a187981 */ /* 0x000ea2000c1e1900 */
[----:B------:R-:W-:Y:S01]  /*0e30*/  IADD3 R25, PT, PT, R35, -0x1, RZ ;  /* 0xffffffff23197810 */ /* 0x000fe20007ffe0ff */
[----:B--2---:R-:W-:-:S04]  /*0e40*/  FFMA R42, R13, R38, R24 ;  /* 0x000000260d2a7223 */ /* 0x004fc80000000018 */
[----:B------:R-:W-:Y:S01]  /*0e50*/  IMAD.WIDE.U32 R24, R25, 0x4, R22 ;  /* 0x0000000419187825 */ /* 0x000fe200078e0016 */
[----:B------:R1:W-:Y:S04]  /*0e60*/  STG.E desc[UR10][R26.64], R42 ;  /* 0x0000002a1a007986 */ /* 0x0003e8000c10190a */
[----:B------:R-:W2:Y:S02]  /*0e70*/  LDG.E R30, desc[UR10][R24.64] ;  /* 0x0000000a181e7981 */ /* 0x000ea4000c1e1900 */
[----:B--2---:R-:W-:Y:S01]  /*0e80*/  FFMA R44, R15, R38, R30 ;  /* 0x000000260f2c7223 */ /* 0x004fe2000000001e */
[----:B------:R-:W-:-:S04]  /*0e90*/  IMAD.WIDE.U32 R30, R35, 0x4, R22 ;  /* 0x00000004231e7825 */ /* 0x000fc800078e0016 */
[----:B------:R2:W-:Y:S04]  /*0ea0*/  STG.E desc[UR10][R24.64], R44 ;  /* 0x0000002c18007986 */ /* 0x0005e8000c10190a */
[----:B0-----:R-:W3:Y:S02]  /*0eb0*/  LDG.E R29, desc[UR10][R30.64] ;  /* 0x0000000a1e1d7981 */ /* 0x001ee4000c1e1900 */
[----:B---3--:R-:W-:Y:S01]  /*0ec0*/  FFMA R40, R16, R38, R29 ;  /* 0x0000002610287223 */ /* 0x008fe2000000001d */
[----:B------:R-:W-:-:S04]  /*0ed0*/  IMAD.WIDE.U32 R28, R41, 0x4, R22 ;  /* 0x00000004291c7825 */ /* 0x000fc800078e0016 */
[----:B------:R0:W-:Y:S04]  /*0ee0*/  STG.E desc[UR10][R30.64], R40 ;  /* 0x000000281e007986 */ /* 0x0001e8000c10190a */
[----:B-1----:R-:W3:Y:S01]  /*0ef0*/  LDG.E R26, desc[UR10][R28.64] ;  /* 0x0000000a1c1a7981 */ /* 0x002ee2000c1e1900 */
[----:B------:R-:W-:Y:S01]  /*0f00*/  IADD3 R27, PT, PT, R41, 0x1, RZ ;  /* 0x00000001291b7810 */ /* 0x000fe20007ffe0ff */
[----:B---3--:R-:W-:-:S04]  /*0f10*/  FFMA R42, R17, R38, R26 ;  /* 0x00000026112a7223 */ /* 0x008fc8000000001a */
[----:B------:R-:W-:Y:S01]  /*0f20*/  IMAD.WIDE.U32 R26, R27, 0x4, R22 ;  /* 0x000000041b1a7825 */ /* 0x000fe200078e0016 */
[----:B------:R1:W-:Y:S04]  /*0f30*/  STG.E desc[UR10][R28.64], R42 ;  /* 0x0000002a1c007986 */ /* 0x0003e8000c10190a */
[----:B--2---:R-:W2:Y:S01]  /*0f40*/  LDG.E R25, desc[UR10][R26.64] ;  /* 0x0000000a1a197981 */ /* 0x004ea2000c1e1900 */
[----:B------:R-:W-:Y:S01]  /*0f50*/  IADD3 R24, PT, PT, R43, -0x1, RZ ;  /* 0xffffffff2b187810 */ /* 0x000fe20007ffe0ff */
[----:B--2---:R-:W-:-:S04]  /*0f60*/  FFMA R44, R18, R38, R25 ;  /* 0x00000026122c7223 */ /* 0x004fc80000000019 */
[--C-:B------:R-:W-:Y:S01]  /*0f70*/  IMAD.WIDE.U32 R24, R24, 0x4, R22.reuse ;  /* 0x0000000418187825 */ /* 0x100fe200078e0016 */
[----:B------:R2:W-:Y:S04]  /*0f80*/  STG.E desc[UR10][R26.64], R44 ;  /* 0x0000002c1a007986 */ /* 0x0005e8000c10190a */
[----:B0-----:R-:W3:Y:S01]  /*0f90*/  LDG.E R30, desc[UR10][R24.64] ;  /* 0x0000000a181e7981 */ /* 0x001ee2000c1e1900 */
[----:B------:R-:W-:-:S04]  /*0fa0*/  IMAD.WIDE.U32 R22, R43, 0x4, R22 ;  /* 0x000000042b167825 */ /* 0x000fc800078e0016 */
[----:B---3--:R-:W-:-:S05]  /*0fb0*/  FFMA R31, R11, R38, R30 ;  /* 0x000000260b1f7223 */ /* 0x008fca000000001e */
[----:B------:R2:W-:Y:S04]  /*0fc0*/  STG.E desc[UR10][R24.64], R31 ;  /* 0x0000001f18007986 */ /* 0x0005e8000c10190a */
[----:B------:R-:W1:Y:S01]  /*0fd0*/  LDG.E R30, desc[UR10][R22.64] ;  /* 0x0000000a161e7981 */ /* 0x000e62000c1e1900 */
[----:B------:R-:W-:-:S13]  /*0fe0*/  ISETP.NE.AND P0, PT, R32, -0x1, PT ;  /* 0xffffffff2000780c */ /* 0x000fda0003f05270 */
[----:B------:R-:W-:Y:S01]  /*0ff0*/  @P0 ISETP.NE.AND P1, PT, R36, 0x1, PT ;  /* 0x000000012400080c */ /* 0x000fe20003f25270 */
[----:B-1----:R-:W-:-:S03]  /*1000*/  FFMA R29, R12, R38, R30 ;  /* 0x000000260c1d7223 */ /* 0x002fc6000000001e */
[----:B------:R-:W-:Y:S02]  /*1010*/  @P0 FSEL R38, R10, RZ, !P1 ;  /* 0x000000ff0a260208 */ /* 0x000fe40004800000 */
[----:B------:R2:W-:Y:S01]  /*1020*/  STG.E desc[UR10][R22.64], R29 ;  /* 0x0000001d16007986 */ /* 0x0005e2000c10190a */
[----:B------:R-:W-:Y:S06]  /*1030*/  @P0 BRA `(.L_x_15) ;  /* 0x0000000000300947 */ /* 0x000fec0003800000 */
[----:B--2---:R-:W-:Y:S01]  /*1040*/  FADD R22, -RZ, |UR13| ;  /* 0x4000000dff167e21 */ /* 0x004fe20008000100 */
[----:B------:R-:W0:Y:S04]  /*1050*/  MUFU.RSQ R23, |UR13| ;  /* 0x4000000d00177d08 */ /* 0x000e280008001400 */
[----:B------:R-:W-:-:S04]  /*1060*/  IADD3 R24, PT, PT, R22, -0xd000000, RZ ;  /* 0xf300000016187810 */ /* 0x000fc80007ffe0ff */
[----:B------:R-:W-:-:S13]  /*1070*/  ISETP.GT.U32.AND P0, PT, R24, 0x727fffff, PT ;  /* 0x727fffff1800780c */ /* 0x000fda0003f04070 */
[----:B0-----:R-:W-:Y:S05]  /*1080*/  @!P0 BRA `(.L_x_16) ;  /* 0x00000000000c8947 */ /* 0x001fea0003800000 */
[----:B------:R-:W-:-:S07]  /*1090*/  MOV R26, 0x10b0 ;  /* 0x000010b0001a7802 */ /* 0x000fce0000000f00 */
[----:B------:R-:W-:Y:S05]  /*10a0*/  CALL.REL.NOINC `($__internal_0_$__cuda_sm20_sqrt_rn_f32_slowpath) ;  /* 0x0000000800187944 */ /* 0x000fea0003c00000 */
[----:B------:R-:W-:Y:S05]  /*10b0*/  BRA `(.L_x_15) ;  /* 0x0000000000107947 */ /* 0x000fea0003800000 */
.L_x_16:
[C---:B------:R-:W-:Y:S01]  /*10c0*/  FMUL.FTZ R38, R23.reuse, |UR13| ;  /* 0x4000000d17267c20 */ /* 0x040fe20008410000 */
[----:B------:R-:W-:-:S03]  /*10d0*/  FMUL.FTZ R22, R23, 0.5 ;  /* 0x3f00000017167820 */ /* 0x000fc60000410000 */
[----:B------:R-:W-:-:S04]  /*10e0*/  FFMA R23, -R38, R38, |UR13| ;  /* 0x4000000d26177e23 */ /* 0x000fc80008000126 */
[----:B------:R-:W-:-:S07]  /*10f0*/  FFMA R38, R23, R22, R38 ;  /* 0x0000001617267223 */ /* 0x000fce0000000026 */
.L_x_15:
[----:B--2---:R-:W0:Y:S01]  /*1100*/  LDC.64 R22, c[0x0][0x3b8] ;  /* 0x0000ee00ff167b82 */ /* 0x004e220000000a00 */
[----:B------:R-:W-:-:S05]  /*1110*/  IADD3 R25, PT, PT, R39, -0x1, RZ ;  /* 0xffffffff27197810 */ /* 0x000fca0007ffe0ff */
[----:B0-----:R-:W-:-:S05]  /*1120*/  IMAD.WIDE.U32 R24, R25, 0x4, R22 ;  /* 0x0000000419187825 */ /* 0x001fca00078e0016 */
[----:B------:R-:W2:Y:S01]  /*1130*/  LDG.E R27, desc[UR10][R24.64] ;  /* 0x0000000a181b7981 */ /* 0x000ea2000c1e1900 */
[----:B------:R-:W-:-:S04]  /*1140*/  IMAD.WIDE.U32 R28, R39, 0x4, R22 ;  /* 0x00000004271c7825 */ /* 0x000fc800078e0016 */
[----:B--2---:R-:W-:-:S05]  /*1150*/  FFMA R40, R14, R38, R27 ;  /* 0x000000260e287223 */ /* 0x004fca000000001b */
[----:B------:R0:W-:Y:S04]  /*1160*/  STG.E desc[UR10][R24.64], R40 ;  /* 0x0000002818007986 */ /* 0x0001e8000c10190a */
[----:B------:R-:W2:Y:S01]  /*1170*/  LDG.E R26, desc[UR10][R28.64] ;  /* 0x0000000a1c1a7981 */ /* 0x000ea2000c1e1900 */
[----:B------:R-:W-:-:S05]  /*1180*/  IADD3 R31, PT, PT, R19, -0x1, RZ ;  /* 0xffffffff131f7810 */ /* 0x000fca0007ffe0ff */
[----:B------:R-:W-:-:S04]  /*1190*/  IMAD.WIDE.U32 R30, R31, 0x4, R22 ;  /* 0x000000041f1e7825 */ /* 0x000fc800078e0016 */
[----:B--2---:R-:W-:-:S05]  /*11a0*/  FFMA R42, R13, R38, R26 ;  /* 0x000000260d2a7223 */ /* 0x004fca000000001a */
[----:B------:R1:W-:Y:S04]  /*11b0*/  STG.E desc[UR10][R28.64], R42 ;  /* 0x0000002a1c007986 */ /* 0x0003e8000c10190a */
[----:B------:R-:W2:Y:S02]  /*11c0*/  LDG.E R26, desc[UR10][R30.64] ;  /* 0x0000000a1e1a7981 */ /* 0x000ea4000c1e1900 */
[----:B--2---:R-:W-:Y:S01]  /*11d0*/  FFMA R44, R15, R38, R26 ;  /* 0x000000260f2c7223 */ /* 0x004fe2000000001a */
[----:B------:R-:W-:-:S04]  /*11e0*/  IMAD.WIDE.U32 R26, R19, 0x4, R22 ;  /* 0x00000004131a7825 */ /* 0x000fc800078e0016 */
[----:B------:R2:W-:Y:S04]  /*11f0*/  STG.E desc[UR10][R30.64], R44 ;  /* 0x0000002c1e007986 */ /* 0x0005e8000c10190a */
[----:B0-----:R-:W3:Y:S01]  /*1200*/  LDG.E R25, desc[UR10][R26.64] ;  /* 0x0000000a1a197981 */ /* 0x001ee2000c1e1900 */
[----:B------:R-:W-:Y:S01]  /*1210*/  IADD3 R24, PT, PT, R45, -0x1, RZ ;  /* 0xffffffff2d187810 */ /* 0x000fe20007ffe0ff */
[----:B---3--:R-:W-:-:S04]  /*1220*/  FFMA R40, R16, R38, R25 ;  /* 0x0000002610287223 */ /* 0x008fc80000000019 */
[----:B------:R-:W-:Y:S01]  /*1230*/  IMAD.WIDE.U32 R24, R24, 0x4, R22 ;  /* 0x0000000418187825 */ /* 0x000fe200078e0016 */
[----:B------:R0:W-:Y:S04]  /*1240*/  STG.E desc[UR10][R26.64], R40 ;  /* 0x000000281a007986 */ /* 0x0001e8000c10190a */
[----:B-1----:R-:W3:Y:S02]  /*1250*/  LDG.E R28, desc[UR10][R24.64] ;  /* 0x0000000a181c7981 */ /* 0x002ee4000c1e1900 */
[----:B---3--:R-:W-:Y:S01]  /*1260*/  FFMA R42, R17, R38, R28 ;  /* 0x00000026112a7223 */ /* 0x008fe2000000001c */
[----:B------:R-:W-:-:S04]  /*1270*/  IMAD.WIDE.U32 R28, R45, 0x4, R22 ;  /* 0x000000042d1c7825 */ /* 0x000fc800078e0016 */
        /* <DEDUP_REMOVED lines=11> */
[----:B------:R-:W-:Y:S01]  /*1330*/  UIADD3 UR5, UPT, UPT, UR5, 0x2, URZ ;  /* 0x0000000205057890 */ /* 0x000fe2000fffe0ff */
[----:B------:R-:W-:Y:S02]  /*1340*/  IADD3 R36, PT, PT, R36, -0x2, RZ ;  /* 0xfffffffe24247810 */ /* 0x000fe40007ffe0ff */
[----:B------:R-:W-:Y:S01]  /*1350*/  IADD3 R32, PT, PT, R32, 0x2, RZ ;  /* 0x0000000220207810 */ /* 0x000fe20007ffe0ff */
[----:B------:R-:W-:Y:S01]  /*1360*/  UISETP.NE.AND UP0, UPT, UR5, URZ, UPT ;  /* 0x000000ff0500728c */ /* 0x000fe2000bf05270 */
[----:B------:R-:W-:-:S02]  /*1370*/  LEA R43, R6, R43, 0x1 ;  /* 0x0000002b062b7211 */ /* 0x000fc400078e08ff */
[C---:B------:R-:W-:Y:S02]  /*1380*/  LEA R41, R6.reuse, R41, 0x1 ;  /* 0x0000002906297211 */ /* 0x040fe400078e08ff */
[C---:B------:R-:W-:Y:S02]  /*1390*/  LEA R35, R6.reuse, R35, 0x1 ;  /* 0x0000002306237211 */ /* 0x040fe400078e08ff */
[----:B------:R-:W-:Y:S02]  /*13a0*/  LEA R33, R6, R33, 0x1 ;  /* 0x0000002106217211 */ /* 0x000fe400078e08ff */
[----:B------:R-:W-:Y:S02]  /*13b0*/  IADD3 R34, PT, PT, R34, -0x2, RZ ;  /* 0xfffffffe22227810 */ /* 0x000fe40007ffe0ff */
[C---:B------:R-:W-:Y:S02]  /*13c0*/  LEA R45, R6.reuse, R45, 0x1 ;  /* 0x0000002d062d7211 */ /* 0x040fe400078e08ff */
[----:B------:R-:W-:-:S02]  /*13d0*/  LEA R37, R6, R37, 0x1 ;  /* 0x0000002506257211 */ /* 0x000fc400078e08ff */
[C---:B------:R-:W-:Y:S02]  /*13e0*/  LEA R39, R6.reuse, R39, 0x1 ;  /* 0x0000002706277211 */ /* 0x040fe400078e08ff */
[----:B------:R-:W-:Y:S01]  /*13f0*/  LEA R19, R6, R19, 0x1 ;  /* 0x0000001306137211 */ /* 0x000fe200078e08ff */
[----:B-1----:R-:W-:-:S05]  /*1400*/  FFMA R25, R12, R38, R26 ;  /* 0x000000260c197223 */ /* 0x002fca000000001a */
[----:B------:R2:W-:Y:S01]  /*1410*/  STG.E desc[UR10][R22.64], R25 ;  /* 0x0000001916007986 */ /* 0x0005e2000c10190a */
[----:B------:R-:W-:Y:S05]  /*1420*/  BRA.U UP0, `(.L_x_17) ;  /* 0xfffffff900207547 */ /* 0x000fea000b83ffff */
[----:B------:R-:W0:Y:S02]  /*1430*/  LDCU UR5, c[0x0][0x388] ;  /* 0x00007100ff0577ac */ /* 0x000e240008000800 */
[----:B0-----:R-:W-:-:S12]  /*1440*/  ULOP3.LUT UR5, UR5, 0x7ffffffe, URZ, 0xc0, !UPT ;  /* 0x7ffffffe05057892 */ /* 0x001fd8000f8ec0ff */
.L_x_12:
[----:B------:R-:W0:Y:S02]  /*1450*/  LDCU UR6, c[0x0][0x388] ;  /* 0x00007100ff0677ac */ /* 0x000e240008000800 */
[----:B0-----:R-:W-:-:S04]  /*1460*/  ULOP3.LUT UR6, UR6, 0x1, URZ, 0xc0, !UPT ;  /* 0x0000000106067892 */ /* 0x001fc8000f8ec0ff */
[----:B------:R-:W-:-:S09]  /*1470*/  UISETP.NE.U32.AND UP0, UPT, UR6, 0x1, UPT ;  /* 0x000000010600788c */ /* 0x000fd2000bf05070 */
[----:B------:R-:W-:Y:S05]  /*1480*/  BRA.U UP0, `(.L_x_18) ;  /* 0x00000005000c7547 */ /* 0x000fea000b800000 */
[----:B------:R-:W-:-:S06]  /*1490*/  UISETP.NE.AND UP0, UPT, UR5, UR7, UPT ;  /* 0x000000070500728c */ /* 0x000fcc000bf05270 */
[----:B------:R-:W-:-:S05]  /*14a0*/  PLOP3.LUT P0, PT, PT, PT, UP0, 0x80, 0x8 ;  /* 0x000000000008781c */ /* 0x000fca0003f0f008 */
[----:B------:R-:W-:-:S06]  /*14b0*/  @UP0 UISETP.NE.AND UP1, UPT, UR5, UR12, UPT ;  /* 0x0000000c0500028c */ /* 0x000fcc000bf25270 */
[----:B------:R-:W-:-:S04]  /*14c0*/  PLOP3.LUT P1, PT, PT, PT, UP1, 0x80, 0x8 ;  /* 0x000000000008781c */ /* 0x000fc80003f2f018 */
[----:B-----5:R-:W-:-:S04]  /*14d0*/  @P0 FSEL R10, R10, RZ, !P1 ;  /* 0x000000ff0a0a0208 */ /* 0x020fc80004800000 */
[----:B------:R-:W-:Y:S01]  /*14e0*/  @P0 R2UR UR6, R10 ;  /* 0x000000000a0602ca */ /* 0x000fe200000e0000 */
[----:B------:R-:W-:-:S14]  /*14f0*/  BRA.U UP0, `(.L_x_19) ;  /* 0x0000000100387547 */ /* 0x000fdc000b800000 */
[----:B--2---:R-:W-:Y:S01]  /*1500*/  FADD R22, -RZ, |UR13| ;  /* 0x4000000dff167e21 */ /* 0x004fe20008000100 */
[----:B------:R-:W0:Y:S04]  /*1510*/  MUFU.RSQ R19, |UR13| ;  /* 0x4000000d00137d08 */ /* 0x000e280008001400 */
[----:B------:R-:W-:-:S04]  /*1520*/  IADD3 R10, PT, PT, R22, -0xd000000, RZ ;  /* 0xf3000000160a7810 */ /* 0x000fc80007ffe0ff */
[----:B------:R-:W-:-:S13]  /*1530*/  ISETP.GT.U32.AND P0, PT, R10, 0x727fffff, PT ;  /* 0x727fffff0a00780c */ /* 0x000fda0003f04070 */
[----:B0-----:R-:W-:Y:S05]  /*1540*/  @!P0 BRA `(.L_x_20) ;  /* 0x0000000000108947 */ /* 0x001fea0003800000 */
[----:B------:R-:W-:-:S07]  /*1550*/  MOV R26, 0x1570 ;  /* 0x00001570001a7802 */ /* 0x000fce0000000f00 */
[----:B------:R-:W-:Y:S05]  /*1560*/  CALL.REL.NOINC `($__internal_0_$__cuda_sm20_sqrt_rn_f32_slowpath) ;  /* 0x0000000000e87944 */ /* 0x000fea0003c00000 */
[----:B------:R-:W-:Y:S01]  /*1570*/  MOV R10, R38 ;  /* 0x00000026000a7202 */ /* 0x000fe20000000f00 */
[----:B------:R-:W-:Y:S06]  /*1580*/  BRA `(.L_x_21) ;  /* 0x0000000000107947 */ /* 0x000fec0003800000 */
.L_x_20:
[C---:B------:R-:W-:Y:S01]  /*1590*/  FMUL.FTZ R10, R19.reuse, |UR13| ;  /* 0x4000000d130a7c20 */ /* 0x040fe20008410000 */
[----:B------:R-:W-:-:S03]  /*15a0*/  FMUL.FTZ R22, R19, 0.5 ;  /* 0x3f00000013167820 */ /* 0x000fc60000410000 */
[----:B------:R-:W-:-:S04]  /*15b0*/  FFMA R19, -R10, R10, |UR13| ;  /* 0x4000000d0a137e23 */ /* 0x000fc8000800010a */
[----:B------:R-:W-:-:S07]  /*15c0*/  FFMA R10, R19, R22, R10 ;  /* 0x00000016130a7223 */ /* 0x000fce000000000a */
.L_x_21:
[----:B------:R-:W-:-:S15]  /*15d0*/  R2UR UR6, R10 ;  /* 0x000000000a0672ca */ /* 0x000fde00000e0000 */
.L_x_19:
[----:B--2---:R-:W0:Y:S01]  /*15e0*/  LDC.64 R22, c[0x0][0x3b8] ;  /* 0x0000ee00ff167b82 */ /* 0x004e220000000a00 */
[----:B------:R-:W-:Y:S01]  /*15f0*/  IMAD R7, R0, R7, R9 ;  /* 0x0000000700077224 */ /* 0x000fe200078e0209 */
[----:B------:R-:W-:-:S03]  /*1600*/  IADD3 R9, PT, PT, R3, UR5, RZ ;  /* 0x0000000503097c10 */ /* 0x000fc6000fffe0ff */
[----:B------:R-:W-:-:S04]  /*1610*/  IMAD R10, R7, UR9, R8 ;  /* 0x00000009070a7c24 */ /* 0x000fc8000f8e0208 */
[----:B------:R-:W-:-:S04]  /*1620*/  IMAD R19, R9, R6, R10 ;  /* 0x0000000609137224 */ /* 0x000fc800078e020a */
[----:B0-----:R-:W-:-:S05]  /*1630*/  IMAD.WIDE.U32 R24, R19, 0x4, R22 ;  /* 0x0000000413187825 */ /* 0x001fca00078e0016 */
[----:B------:R-:W2:Y:S01]  /*1640*/  LDG.E R27, desc[UR10][R24.64] ;  /* 0x0000000a181b7981 */ /* 0x000ea2000c1e1900 */
[----:B------:R-:W-:Y:S01]  /*1650*/  IADD3 R33, PT, PT, R19, 0x1, RZ ;  /* 0x0000000113217810 */ /* 0x000fe20007ffe0ff */
[----:B--2---:R-:W-:-:S04]  /*1660*/  FFMA R31, R14, UR6, R27 ;  /* 0x000000060e1f7c23 */ /* 0x004fc8000800001b */
[----:B------:R-:W-:Y:S01]  /*1670*/  IMAD.WIDE.U32 R26, R33, 0x4, R22 ;  /* 0x00000004211a7825 */ /* 0x000fe200078e0016 */
[----:B------:R0:W-:Y:S04]  /*1680*/  STG.E desc[UR10][R24.64], R31 ;  /* 0x0000001f18007986 */ /* 0x0001e8000c10190a */
[----:B------:R-:W2:Y:S01]  /*1690*/  LDG.E R10, desc[UR10][R26.64] ;  /* 0x0000000a1a0a7981 */ /* 0x000ea2000c1e1900 */
[----:B------:R-:W-:-:S05]  /*16a0*/  IADD3 R29, PT, PT, R19, UR9, RZ ;  /* 0x00000009131d7c10 */ /* 0x000fca000fffe0ff */
[----:B------:R-:W-:-:S04]  /*16b0*/  IMAD.WIDE.U32 R28, R29, 0x4, R22 ;  /* 0x000000041d1c7825 */ /* 0x000fc800078e0016 */
[----:B--2---:R-:W-:-:S05]  /*16c0*/  FFMA R13, R13, UR6, R10 ;  /* 0x000000060d0d7c23 */ /* 0x004fca000800000a */
[----:B------:R1:W-:Y:S04]  /*16d0*/  STG.E desc[UR10][R26.64], R13 ;  /* 0x0000000d1a007986 */ /* 0x0003e8000c10190a */
[----:B------:R-:W2:Y:S01]  /*16e0*/  LDG.E R10, desc[UR10][R28.64] ;  /* 0x0000000a1c0a7981 */ /* 0x000ea2000c1e1900 */
[----:B------:R-:W-:Y:S02]  /*16f0*/  IADD3 R33, PT, PT, R33, UR9, RZ ;  /* 0x0000000921217c10 */ /* 0x000fe4000fffe0ff */
[----:B------:R-:W-:Y:S01]  /*1700*/  IADD3 R7, PT, PT, R0, R7, RZ ;  /* 0x0000000700077210 */ /* 0x000fe20007ffe0ff */
[----:B--2---:R-:W-:Y:S02]  /*1710*/  FFMA R19, R15, UR6, R10 ;  /* 0x000000060f137c23 */ /* 0x004fe4000800000a */
[----:B------:R-:W-:-:S03]  /*1720*/  IMAD.WIDE.U32 R14, R33, 0x4, R22 ;  /* 0x00000004210e7825 */ /* 0x000fc600078e0016 */
[----:B------:R2:W-:Y:S04]  /*1730*/  STG.E desc[UR10][R28.64], R19 ;  /* 0x000000131c007986 */ /* 0x0005e8000c10190a */
[----:B0-----:R-:W3:Y:S01]  /*1740*/  LDG.E R25, desc[UR10][R14.64] ;  /* 0x0000000a0e197981 */ /* 0x001ee2000c1e1900 */
[----:B------:R-:W-:-:S04]  /*1750*/  IMAD R7, R7, UR9, R8 ;  /* 0x0000000907077c24 */ /* 0x000fc8000f8e0208 */
[----:B------:R-:W-:-:S04]  /*1760*/  IMAD R7, R9, R6, R7 ;  /* 0x0000000609077224 */ /* 0x000fc800078e0207 */
[----:B------:R-:W-:-:S04]  /*1770*/  IMAD.WIDE.U32 R8, R7, 0x4, R22 ;  /* 0x0000000407087825 */ /* 0x000fc800078e0016 */
[----:B---3--:R-:W-:-:S05]  /*1780*/  FFMA R25, R16, UR6, R25 ;  /* 0x0000000610197c23 */ /* 0x008fca0008000019 */
[----:B------:R-:W-:Y:S04]  /*1790*/  STG.E desc[UR10][R14.64], R25 ;  /* 0x000000190e007986 */ /* 0x000fe8000c10190a */
[----:B------:R-:W3:Y:S01]  /*17a0*/  LDG.E R10, desc[UR10][R8.64] ;  /* 0x0000000a080a7981 */ /* 0x000ee2000c1e1900 */
[----:B-1----:R-:W-:Y:S01]  /*17b0*/  IADD3 R27, PT, PT, R7, 0x1, RZ ;  /* 0x00000001071b7810 */ /* 0x002fe20007ffe0ff */
[----:B---3--:R-:W-:-:S04]  /*17c0*/  FFMA R13, R17, UR6, R10 ;  /* 0x00000006110d7c23 */ /* 0x008fc8000800000a */
[----:B------:R-:W-:Y:S01]  /*17d0*/  IMAD.WIDE.U32 R16, R27, 0x4, R22 ;  /* 0x000000041b107825 */ /* 0x000fe200078e0016 */
[----:B------:R0:W-:Y:S04]  /*17e0*/  STG.E desc[UR10][R8.64], R13 ;  /* 0x0000000d08007986 */ /* 0x0001e8000c10190a */
[----:B--2---:R-:W2:Y:S01]  /*17f0*/  LDG.E R19, desc[UR10][R16.64] ;  /* 0x0000000a10137981 */ /* 0x004ea2000c1e1900 */
[----:B------:R-:W-:Y:S01]  /*1800*/  IADD3 R29, PT, PT, R7, UR9, RZ ;  /* 0x00000009071d7c10 */ /* 0x000fe2000fffe0ff */
        /* <DEDUP_REMOVED lines=8> */
[----:B0-----:R-:W2:Y:S02]  /*1890*/  LDG.E R9, desc[UR10][R22.64] ;  /* 0x0000000a16097981 */ /* 0x001ea4000c1e1900 */
[----:B--2---:R-:W-:-:S05]  /*18a0*/  FFMA R9, R12, UR6, R9 ;  /* 0x000000060c097c23 */ /* 0x004fca0008000009 */
[----:B------:R1:W-:Y:S02]  /*18b0*/  STG.E desc[UR10][R22.64], R9 ;  /* 0x0000000916007986 */ /* 0x0003e4000c10190a */
.L_x_18:
[----:B------:R-:W0:Y:S01]  /*18c0*/  LDCU UR5, c[0x0][0x384] ;  /* 0x00007080ff0577ac */ /* 0x000e220008000800 */
[----:B------:R-:W-:-:S04]  /*18d0*/  UIADD3 UR4, UPT, UPT, UR4, 0x1, URZ ;  /* 0x0000000104047890 */ /* 0x000fc8000fffe0ff */
[----:B0-----:R-:W-:-:S09]  /*18e0*/  UISETP.NE.AND UP0, UPT, UR4, UR5, UPT ;  /* 0x000000050400728c */ /* 0x001fd2000bf05270 */
[----:B------:R-:W-:Y:S05]  /*18f0*/  BRA.U UP0, `(.L_x_22) ;  /* 0xffffffe9004c7547 */ /* 0x000fea000b83ffff */
[----:B------:R-:W-:Y:S05]  /*1900*/  EXIT ;  /* 0x000000000000794d */ /* 0x000fea0003800000 */
        .weak           $__internal_0_$__cuda_sm20_sqrt_rn_f32_slowpath
        .type           $__internal_0_$__cuda_sm20_sqrt_rn_f32_slowpath,@function
        .size           $__internal_0_$__cuda_sm20_sqrt_rn_f32_slowpath,($__internal_1_$__cuda_sm3x_div_rn_noftz_f32_slowpath - $__internal_0_$__cuda_sm20_sqrt_rn_f32_slowpath)
$__internal_0_$__cuda_sm20_sqrt_rn_f32_slowpath:
[----:B------:R-:W-:-:S13]  /*1910*/  LOP3.LUT P0, RZ, R22, 0x7fffffff, RZ, 0xc0, !PT ;  /* 0x7fffffff16ff7812 */ /* 0x000fda000780c0ff */
[----:B------:R-:W-:Y:S01]  /*1920*/  @!P0 MOV R23, R22 ;  /* 0x0000001600178202 */ /* 0x000fe20000000f00 */
[----:B------:R-:W-:Y:S06]  /*1930*/  @!P0 BRA `(.L_x_23) ;  /* 0x0000000000448947 */ /* 0x000fec0003800000 */
[----:B------:R-:W-:-:S13]  /*1940*/  FSETP.GEU.FTZ.AND P0, PT, R22, RZ, PT ;  /* 0x000000ff1600720b */ /* 0x000fda0003f1e000 */
[----:B------:R-:W-:Y:S01]  /*1950*/  @!P0 MOV R23, 0x7fffffff ;  /* 0x7fffffff00178802 */ /* 0x000fe20000000f00 */
[----:B------:R-:W-:Y:S06]  /*1960*/  @!P0 BRA `(.L_x_23) ;  /* 0x0000000000388947 */ /* 0x000fec0003800000 */
[----:B------:R-:W-:-:S13]  /*1970*/  FSETP.GTU.FTZ.AND P0, PT, |R22|, +INF , PT ;  /* 0x7f8000001600780b */ /* 0x000fda0003f1c200 */
[----:B------:R-:W-:Y:S01]  /*1980*/  @P0 FADD.FTZ R23, R22, 1 ;  /* 0x3f80000016170421 */ /* 0x000fe20000010000 */
[----:B------:R-:W-:Y:S06]  /*1990*/  @P0 BRA `(.L_x_23) ;  /* 0x00000000002c0947 */ /* 0x000fec0003800000 */
[----:B------:R-:W-:-:S13]  /*19a0*/  FSETP.NEU.FTZ.AND P0, PT, |R22|, +INF , PT ;  /* 0x7f8000001600780b */ /* 0x000fda0003f1d200 */
[----:B------:R-:W-:Y:S01]  /*19b0*/  @!P0 MOV R23, R22 ;  /* 0x0000001600178202 */ /* 0x000fe20000000f00 */
[----:B------:R-:W-:Y:S06]  /*19c0*/  @!P0 BRA `(.L_x_23) ;  /* 0x0000000000208947 */ /* 0x000fec0003800000 */
[----:B------:R-:W-:-:S04]  /*19d0*/  FFMA R22, R22, 1.84467440737095516160e+19, RZ ;  /* 0x5f80000016167823 */ /* 0x000fc800000000ff */
[----:B------:R-:W0:Y:S02]  /*19e0*/  MUFU.RSQ R23, R22 ;  /* 0x0000001600177308 */ /* 0x000e240000001400 */
[----:B0-----:R-:W-:Y:S01]  /*19f0*/  FMUL.FTZ R25, R22, R23 ;  /* 0x0000001716197220 */ /* 0x001fe20000410000 */
[----:B------:R-:W-:-:S03]  /*1a00*/  FMUL.FTZ R23, R23, 0.5 ;  /* 0x3f00000017177820 */ /* 0x000fc60000410000 */
[----:B------:R-:W-:-:S04]  /*1a10*/  FADD.FTZ R24, -R25, -RZ ;  /* 0x800000ff19187221 */ /* 0x000fc80000010100 */
[----:B------:R-:W-:-:S04]  /*1a20*/  FFMA R24, R25, R24, R22 ;  /* 0x0000001819187223 */ /* 0x000fc80000000016 */
[----:B------:R-:W-:-:S04]  /*1a30*/  FFMA R23, R24, R23, R25 ;  /* 0x0000001718177223 */ /* 0x000fc80000000019 */
[----:B------:R-:W-:-:S07]  /*1a40*/  FMUL.FTZ R23, R23, 2.3283064365386962891e-10 ;  /* 0x2f80000017177820 */ /* 0x000fce0000410000 */
.L_x_23:
[----:B------:R-:W-:Y:S01]  /*1a50*/  MOV R38, R23 ;  /* 0x0000001700267202 */ /* 0x000fe20000000f00 */
[----:B------:R-:W-:Y:S01]  /*1a60*/  HFMA2 R23, -RZ, RZ, 0, 0 ;  /* 0x00000000ff177431 */ /* 0x000fe200000001ff */
[----:B------:R-:W-:-:S04]  /*1a70*/  MOV R22, R26 ;  /* 0x0000001a00167202 */ /* 0x000fc80000000f00 */
[----:B------:R-:W-:Y:S05]  /*1a80*/  RET.REL.NODEC R22 `(_Z17d_generateLigGridiiiPifPfS0_S0_S0_) ;  /* 0xffffffe4165c7950 */ /* 0x000fea0003c3ffff */
        .weak           $__internal_1_$__cuda_sm3x_div_rn_noftz_f32_slowpath
        .type           $__internal_1_$__cuda_sm3x_div_rn_noftz_f32_slowpath,@function
        .size           $__internal_1_$__cuda_sm3x_div_rn_noftz_f32_slowpath,(.L_x_37 - $__internal_1_$__cuda_sm3x_div_rn_noftz_f32_slowpath)
$__internal_1_$__cuda_sm3x_div_rn_noftz_f32_slowpath:
[----:B------:R-:W-:Y:S01]  /*1a90*/  SHF.R.U32.HI R17, RZ, 0x17, R10 ;  /* 0x00000017ff117819 */ /* 0x000fe2000001160a */
[----:B------:R-:W-:Y:S01]  /*1aa0*/  BSSY.RECONVERGENT B1, `(.L_x_24) ;  /* 0x0000063000017945 */ /* 0x000fe20003800200 */
[----:B------:R-:W-:Y:S02]  /*1ab0*/  SHF.R.U32.HI R14, RZ, 0x17, R15 ;  /* 0x00000017ff0e7819 */ /* 0x000fe4000001160f */
[----:B------:R-:W-:Y:S02]  /*1ac0*/  LOP3.LUT R17, R17, 0xff, RZ, 0xc0, !PT ;  /* 0x000000ff11117812 */ /* 0x000fe400078ec0ff */
[----:B------:R-:W-:Y:S02]  /*1ad0*/  LOP3.LUT R22, R14, 0xff, RZ, 0xc0, !PT ;  /* 0x000000ff0e167812 */ /* 0x000fe400078ec0ff */
[----:B------:R-:W-:Y:S02]  /*1ae0*/  IADD3 R23, PT, PT, R17, -0x1, RZ ;  /* 0xffffffff11177810 */ /* 0x000fe40007ffe0ff */
[----:B------:R-:W-:-:S02]  /*1af0*/  IADD3 R24, PT, PT, R22, -0x1, RZ ;  /* 0xffffffff16187810 */ /* 0x000fc40007ffe0ff */
[----:B------:R-:W-:Y:S02]  /*1b00*/  ISETP.GT.U32.AND P0, PT, R23, 0xfd, PT ;  /* 0x000000fd1700780c */ /* 0x000fe40003f04070 */
[----:B------:R-:W-:Y:S02]  /*1b10*/  MOV R14, R10 ;  /* 0x0000000a000e7202 */ /* 0x000fe40000000f00 */
[----:B------:R-:W-:-:S13]  /*1b20*/  ISETP.GT.U32.OR P0, PT, R24, 0xfd, P0 ;  /* 0x000000fd1800780c */ /* 0x000fda0000704470 */
[----:B------:R-:W-:Y:S01]  /*1b30*/  @!P0 MOV R19, RZ ;  /* 0x000000ff00138202 */ /* 0x000fe20000000f00 */
[----:B------:R-:W-:Y:S06]  /*1b40*/  @!P0 BRA `(.L_x_25) ;  /* 0x00000000005c8947 */ /* 0x000fec0003800000 */
[----:B------:R-:W-:Y:S02]  /*1b50*/  FSETP.GTU.FTZ.AND P0, PT, |R15|, +INF , PT ;  /* 0x7f8000000f00780b */ /* 0x000fe40003f1c200 */
[----:B------:R-:W-:-:S04]  /*1b60*/  FSETP.GTU.FTZ.AND P1, PT, |R10|, +INF , PT ;  /* 0x7f8000000a00780b */ /* 0x000fc80003f3c200 */
[----:B------:R-:W-:-:S13]  /*1b70*/  PLOP3.LUT P0, PT, P0, P1, PT, 0xf8, 0x8f ;  /* 0x00000000008f781c */ /* 0x000fda0000703f70 */
[----:B------:R-:W-:Y:S05]  /*1b80*/  @P0 BRA `(.L_x_26) ;  /* 0x00000004004c0947 */ /* 0x000fea0003800000 */
[----:B------:R-:W-:-:S13]  /*1b90*/  LOP3.LUT P0, RZ, R14, 0x7fffffff, R15, 0xc8, !PT ;  /* 0x7fffffff0eff7812 */ /* 0x000fda000780c80f */
[----:B------:R-:W-:Y:S05]  /*1ba0*/  @!P0 BRA `(.L_x_27) ;  /* 0x00000004003c8947 */ /* 0x000fea0003800000 */
[C---:B------:R-:W-:Y:S02]  /*1bb0*/  FSETP.NEU.FTZ.AND P2, PT, |R15|.reuse, +INF , PT ;  /* 0x7f8000000f00780b */ /* 0x040fe40003f5d200 */
[----:B------:R-:W-:Y:S02]  /*1bc0*/  FSETP.NEU.FTZ.AND P1, PT, |R10|, +INF , PT ;  /* 0x7f8000000a00780b */ /* 0x000fe40003f3d200 */
[----:B------:R-:W-:-:S11]  /*1bd0*/  FSETP.NEU.FTZ.AND P0, PT, |R15|, +INF , PT ;  /* 0x7f8000000f00780b */ /* 0x000fd60003f1d200 */
[----:B------:R-:W-:Y:S05]  /*1be0*/  @!P1 BRA !P2, `(.L_x_27) ;  /* 0x00000004002c9947 */ /* 0x000fea0005000000 */
[----:B------:R-:W-:-:S04]  /*1bf0*/  LOP3.LUT P2, RZ, R15, 0x7fffffff, RZ, 0xc0, !PT ;  /* 0x7fffffff0fff7812 */ /* 0x000fc8000784c0ff */
[----:B------:R-:W-:-:S13]  /*1c00*/  PLOP3.LUT P1, PT, P1, P2, PT, 0x2f, 0xf2 ;  /* 0x0000000000f2781c */ /* 0x000fda0000f24577 */
[----:B------:R-:W-:Y:S05]  /*1c10*/  @P1 BRA `(.L_x_28) ;  /* 0x0000000400181947 */ /* 0x000fea0003800000 */
[----:B------:R-:W-:-:S04]  /*1c20*/  LOP3.LUT P1, RZ, R14, 0x7fffffff, RZ, 0xc0, !PT ;  /* 0x7fffffff0eff7812 */ /* 0x000fc8000782c0ff */
[----:B------:R-:W-:-:S13]  /*1c30*/  PLOP3.LUT P0, PT, P0, P1, PT, 0x2f, 0xf2 ;  /* 0x0000000000f2781c */ /* 0x000fda0000702577 */
[----:B------:R-:W-:Y:S05]  /*1c40*/  @P0 BRA `(.L_x_29) ;  /* 0x0000000400000947 */ /* 0x000fea0003800000 */
[----:B------:R-:W-:Y:S02]  /*1c50*/  ISETP.GE.AND P0, PT, R24, RZ, PT ;  /* 0x000000ff1800720c */ /* 0x000fe40003f06270 */
[----:B------:R-:W-:-:S11]  /*1c60*/  ISETP.GE.AND P1, PT, R23, RZ, PT ;  /* 0x000000ff1700720c */ /* 0x000fd60003f26270 */
[----:B------:R-:W-:Y:S01]  /*1c70*/  @P0 MOV R19, RZ ;  /* 0x000000ff00130202 */ /* 0x000fe20000000f00 */
[----:B------:R-:W-:Y:S01]  /*1c80*/  @!P0 FFMA R15, R15, 1.84467440737095516160e+19, RZ ;  /* 0x5f8000000f0f8823 */ /* 0x000fe200000000ff */
[----:B------:R-:W-:Y:S01]  /*1c90*/  @!P0 MOV R19, 0xffffffc0 ;  /* 0xffffffc000138802 */ /* 0x000fe20000000f00 */
[----:B------:R-:W-:-:S03]  /*1ca0*/  @!P1 FFMA R14, R10, 1.84467440737095516160e+19, RZ ;  /* 0x5f8000000a0e9823 */ /* 0x000fc600000000ff */
[----:B------:R-:W-:-:S07]  /*1cb0*/  @!P1 IADD3 R19, PT, PT, R19, 0x40, RZ ;  /* 0x0000004013139810 */ /* 0x000fce0007ffe0ff */
.L_x_25:
[----:B------:R-:W-:Y:S01]  /*1cc0*/  LEA R23, R17, 0xc0800000, 0x17 ;  /* 0xc080000011177811 */ /* 0x000fe200078eb8ff */
[----:B------:R-:W-:Y:S01]  /*1cd0*/  BSSY.RECONVERGENT B2, `(.L_x_30) ;  /* 0x0000036000027945 */ /* 0x000fe20003800200 */
[----:B------:R-:W-:Y:S02]  /*1ce0*/  IADD3 R22, PT, PT, R22, -0x7f, RZ ;  /* 0xffffff8116167810 */ /* 0x000fe40007ffe0ff */
[----:B------:R-:W-:-:S03]  /*1cf0*/  IADD3 R23, PT, PT, -R23, R14, RZ ;  /* 0x0000000e17177210 */ /* 0x000fc60007ffe1ff */
[C---:B------:R-:W-:Y:S01]  /*1d00*/  IMAD R14, R22.reuse, -0x800000, R15 ;  /* 0xff800000160e7824 */ /* 0x040fe200078e020f */
[----:B------:R-:W0:Y:S01]  /*1d10*/  MUFU.RCP R24, R23 ;  /* 0x0000001700187308 */ /* 0x000e220000001000 */
[----:B------:R-:W-:Y:S01]  /*1d20*/  FADD.FTZ R25, -R23, -RZ ;  /* 0x800000ff17197221 */ /* 0x000fe20000010100 */
[----:B------:R-:W-:-:S04]  /*1d30*/  IADD3 R22, PT, PT, R22, 0x7f, -R17 ;  /* 0x0000007f16167810 */ /* 0x000fc80007ffe811 */
[----:B------:R-:W-:Y:S01]  /*1d40*/  IADD3 R22, PT, PT, R22, R19, RZ ;  /* 0x0000001316167210 */ /* 0x000fe20007ffe0ff */
[----:B0-----:R-:W-:-:S04]  /*1d50*/  FFMA R27, R24, R25, 1 ;  /* 0x3f800000181b7423 */ /* 0x001fc80000000019 */
[----:B------:R-:W-:-:S04]  /*1d60*/  FFMA R26, R24, R27, R24 ;  /* 0x0000001b181a7223 */ /* 0x000fc80000000018 */
[----:B------:R-:W-:-:S04]  /*1d70*/  FFMA R15, R14, R26, RZ ;  /* 0x0000001a0e0f7223 */ /* 0x000fc800000000ff */
[----:B------:R-:W-:-:S04]  /*1d80*/  FFMA R24, R25, R15, R14 ;  /* 0x0000000f19187223 */ /* 0x000fc8000000000e */
[----:B------:R-:W-:-:S04]  /*1d90*/  FFMA R27, R26, R24, R15 ;  /* 0x000000181a1b7223 */ /* 0x000fc8000000000f */
[----:B------:R-:W-:-:S04]  /*1da0*/  FFMA R24, R25, R27, R14 ;  /* 0x0000001b19187223 */ /* 0x000fc8000000000e */
[----:B------:R-:W-:-:S05]  /*1db0*/  FFMA R14, R26, R24, R27 ;  /* 0x000000181a0e7223 */ /* 0x000fca000000001b */
[----:B------:R-:W-:-:S04]  /*1dc0*/  SHF.R.U32.HI R15, RZ, 0x17, R14 ;  /* 0x00000017ff0f7819 */ /* 0x000fc8000001160e */
[----:B------:R-:W-:-:S04]  /*1dd0*/  LOP3.LUT R15, R15, 0xff, RZ, 0xc0, !PT ;  /* 0x000000ff0f0f7812 */ /* 0x000fc800078ec0ff */
[----:B------:R-:W-:-:S04]  /*1de0*/  IADD3 R19, PT, PT, R15, R22, RZ ;  /* 0x000000160f137210 */ /* 0x000fc80007ffe0ff */
[----:B------:R-:W-:-:S04]  /*1df0*/  IADD3 R15, PT, PT, R19, -0x1, RZ ;  /* 0xffffffff130f7810 */ /* 0x000fc80007ffe0ff */
[----:B------:R-:W-:-:S13]  /*1e00*/  ISETP.GE.U32.AND P0, PT, R15, 0xfe, PT ;  /* 0x000000fe0f00780c */ /* 0x000fda0003f06070 */
[----:B------:R-:W-:Y:S05]  /*1e10*/  @!P0 BRA `(.L_x_31) ;  /* 0x0000000000808947 */ /* 0x000fea0003800000 */
[----:B------:R-:W-:-:S13]  /*1e20*/  ISETP.GT.AND P0, PT, R19, 0xfe, PT ;  /* 0x000000fe1300780c */ /* 0x000fda0003f04270 */
[----:B------:R-:W-:Y:S05]  /*1e30*/  @P0 BRA `(.L_x_32) ;  /* 0x00000000006c0947 */ /* 0x000fea0003800000 */
[----:B------:R-:W-:-:S13]  /*1e40*/  ISETP.GE.AND P0, PT, R19, 0x1, PT ;  /* 0x000000011300780c */ /* 0x000fda0003f06270 */
[----:B------:R-:W-:Y:S05]  /*1e50*/  @P0 BRA `(.L_x_33) ;  /* 0x0000000000740947 */ /* 0x000fea0003800000 */
[----:B------:R-:W-:Y:S02]  /*1e60*/  ISETP.GE.AND P0, PT, R19, -0x18, PT ;  /* 0xffffffe81300780c */ /* 0x000fe40003f06270 */
[----:B------:R-:W-:-:S11]  /*1e70*/  LOP3.LUT R14, R14, 0x80000000, RZ, 0xc0, !PT ;  /* 0x800000000e0e7812 */ /* 0x000fd600078ec0ff */
[----:B------:R-:W-:Y:S05]  /*1e80*/  @!P0 BRA `(.L_x_33) ;  /* 0x0000000000688947 */ /* 0x000fea0003800000 */
[CCC-:B------:R-:W-:Y:S01]  /*1e90*/  FFMA.RZ R15, R26.reuse, R24.reuse, R27.reuse ;  /* 0x000000181a0f7223 */ /* 0x1c0fe2000000c01b */
[CCC-:B------:R-:W-:Y:S01]  /*1ea0*/  FFMA.RM R22, R26.reuse, R24.reuse, R27.reuse ;  /* 0x000000181a167223 */ /* 0x1c0fe2000000401b */
[C---:B------:R-:W-:Y:S02]  /*1eb0*/  ISETP.NE.AND P2, PT, R19.reuse, RZ, PT ;  /* 0x000000ff1300720c */ /* 0x040fe40003f45270 */
[----:B------:R-:W-:Y:S02]  /*1ec0*/  ISETP.NE.AND P1, PT, R19, RZ, PT ;  /* 0x000000ff1300720c */ /* 0x000fe40003f25270 */
[----:B------:R-:W-:Y:S01]  /*1ed0*/  LOP3.LUT R17, R15, 0x7fffff, RZ, 0xc0, !PT ;  /* 0x007fffff0f117812 */ /* 0x000fe200078ec0ff */
[----:B------:R-:W-:Y:S01]  /*1ee0*/  FFMA.RP R15, R26, R24, R27 ;  /* 0x000000181a0f7223 */ /* 0x000fe2000000801b */
[----:B------:R-:W-:Y:S02]  /*1ef0*/  IADD3 R24, PT, PT, R19, 0x20, RZ ;  /* 0x0000002013187810 */ /* 0x000fe40007ffe0ff */
[----:B------:R-:W-:-:S02]  /*1f00*/  LOP3.LUT R17, R17, 0x800000, RZ, 0xfc, !PT ;  /* 0x0080000011117812 */ /* 0x000fc400078efcff */
[----:B------:R-:W-:Y:S02]  /*1f10*/  IADD3 R19, PT, PT, -R19, RZ, RZ ;  /* 0x000000ff13137210 */ /* 0x000fe40007ffe1ff */
[----:B------:R-:W-:Y:S02]  /*1f20*/  SHF.L.U32 R24, R17, R24, RZ ;  /* 0x0000001811187219 */ /* 0x000fe400000006ff */
[----:B------:R-:W-:Y:S02]  /*1f30*/  FSETP.NEU.FTZ.AND P0, PT, R15, R22, PT ;  /* 0x000000160f00720b */ /* 0x000fe40003f1d000 */
[----:B------:R-:W-:Y:S02]  /*1f40*/  SEL R22, R19, RZ, P2 ;  /* 0x000000ff13167207 */ /* 0x000fe40001000000 */
[----:B------:R-:W-:Y:S02]  /*1f50*/  ISETP.NE.AND P1, PT, R24, RZ, P1 ;  /* 0x000000ff1800720c */ /* 0x000fe40000f25270 */
[----:B------:R-:W-:-:S02]  /*1f60*/  SHF.R.U32.HI R22, RZ, R22, R17 ;  /* 0x00000016ff167219 */ /* 0x000fc40000011611 */
[----:B------:R-:W-:Y:S02]  /*1f70*/  PLOP3.LUT P0, PT, P0, P1, PT, 0xf8, 0x8f ;  /* 0x00000000008f781c */ /* 0x000fe40000703f70 */
[----:B------:R-:W-:Y:S02]  /*1f80*/  SHF.R.U32.HI R24, RZ, 0x1, R22 ;  /* 0x00000001ff187819 */ /* 0x000fe40000011616 */
[----:B------:R-:W-:-:S04]  /*1f90*/  SEL R15, RZ, 0x1, !P0 ;  /* 0x00000001ff0f7807 */ /* 0x000fc80004000000 */
[----:B------:R-:W-:-:S04]  /*1fa0*/  LOP3.LUT R15, R15, 0x1, R24, 0xf8, !PT ;  /* 0x000000010f0f7812 */ /* 0x000fc800078ef818 */
[----:B------:R-:W-:-:S04]  /*1fb0*/  LOP3.LUT R15, R15, R22, RZ, 0xc0, !PT ;  /* 0x000000160f0f7212 */ /* 0x000fc800078ec0ff */
[----:B------:R-:W-:-:S04]  /*1fc0*/  IADD3 R15, PT, PT, R24, R15, RZ ;  /* 0x0000000f180f7210 */ /* 0x000fc80007ffe0ff */
[----:B------:R-:W-:Y:S01]  /*1fd0*/  LOP3.LUT R14, R15, R14, RZ, 0xfc, !PT ;  /* 0x0000000e0f0e7212 */ /* 0x000fe200078efcff */
[----:B------:R-:W-:Y:S06]  /*1fe0*/  BRA `(.L_x_33) ;  /* 0x0000000000107947 */ /* 0x000fec0003800000 */
.L_x_32:
[----:B------:R-:W-:-:S04]  /*1ff0*/  LOP3.LUT R14, R14, 0x80000000, RZ, 0xc0, !PT ;  /* 0x800000000e0e7812 */ /* 0x000fc800078ec0ff */
[----:B------:R-:W-:Y:S01]  /*2000*/  LOP3.LUT R14, R14, 0x7f800000, RZ, 0xfc, !PT ;  /* 0x7f8000000e0e7812 */ /* 0x000fe200078efcff */
[----:B------:R-:W-:Y:S06]  /*2010*/  BRA `(.L_x_33) ;  /* 0x0000000000047947 */ /* 0x000fec0003800000 */
.L_x_31:
[----:B------:R-:W-:-:S07]  /*2020*/  LEA R14, R22, R14, 0x17 ;  /* 0x0000000e160e7211 */ /* 0x000fce00078eb8ff */
.L_x_33:
[----:B------:R-:W-:Y:S05]  /*2030*/  BSYNC.RECONVERGENT B2 ;  /* 0x0000000000027941 */ /* 0x000fea0003800200 */
.L_x_30:
[----:B------:R-:W-:Y:S05]  /*2040*/  BRA `(.L_x_34) ;  /* 0x0000000000207947 */ /* 0x000fea0003800000 */
.L_x_29:
[----:B------:R-:W-:-:S04]  /*2050*/  LOP3.LUT R14, R14, 0x80000000, R15, 0x48, !PT ;  /* 0x800000000e0e7812 */ /* 0x000fc800078e480f */
[----:B------:R-:W-:Y:S01]  /*2060*/  LOP3.LUT R14, R14, 0x7f800000, RZ, 0xfc, !PT ;  /* 0x7f8000000e0e7812 */ /* 0x000fe200078efcff */
[----:B------:R-:W-:Y:S06]  /*2070*/  BRA `(.L_x_34) ;  /* 0x0000000000147947 */ /* 0x000fec0003800000 */
.L_x_28:
[----:B------:R-:W-:Y:S01]  /*2080*/  LOP3.LUT R14, R14, 0x80000000, R15, 0x48, !PT ;  /* 0x800000000e0e7812 */ /* 0x000fe200078e480f */
[----:B------:R-:W-:Y:S06]  /*2090*/  BRA `(.L_x_34) ;  /* 0x00000000000c7947 */ /* 0x000fec0003800000 */
.L_x_27:
[----:B------:R-:W0:Y:S01]  /*20a0*/  MUFU.RSQ R14, -QNAN ;  /* 0xffc00000000e7908 */ /* 0x000e220000001400 */
[----:B------:R-:W-:Y:S05]  /*20b0*/  BRA `(.L_x_34) ;  /* 0x0000000000047947 */ /* 0x000fea0003800000 */
.L_x_26:
[----:B------:R-:W-:-:S07]  /*20c0*/  FADD.FTZ R14, R15, R10 ;  /* 0x0000000a0f0e7221 */ /* 0x000fce0000010000 */
.L_x_34:
[----:B------:R-:W-:Y:S05]  /*20d0*/  BSYNC.RECONVERGENT B1 ;  /* 0x0000000000017941 */ /* 0x000fea0003800200 */
.L_x_24:
[----:B------:R-:W-:-:S04]  /*20e0*/  HFMA2 R19, -RZ, RZ, 0, 0 ;  /* 0x00000000ff137431 */ /* 0x000fc800000001ff */
[----:B0-----:R-:W-:Y:S05]  /*20f0*/  RET.REL.NODEC R18 `(_Z17d_generateLigGridiiiPifPfS0_S0_S0_) ;  /* 0xffffffdc12c07950 */ /* 0x001fea0003c3ffff */
.L_x_35:
[----:B------:R-:W-:-:S00]  /*2100*/  BRA `(.L_x_35) ;  /* 0xfffffffc00fc7947 */ /* 0x000fc0000383ffff */
[----:B------:R-:W-:-:S00]  /*2110*/  NOP ;  /* 0x0000000000007918 */ /* 0x000fc00000000000 */
        /* <DEDUP_REMOVED lines=14> */
.L_x_37:


//--------------------- .nv.shared.reserved.0     --------------------------
	.section	.nv.shared.reserved.0,"aw",@nobits
	.weak		__nv_reservedSMEM_offset_0_alias
	.size		__nv_reservedSMEM_offset_0_alias, 0, 64
	.other		__nv_reservedSMEM_offset_0_alias,@"STO_CUDA_RESERVED_SHARED STV_DEFAULT"
__nv_reservedSMEM_offset_0_alias:
	.zero		0
	.zero		64


//--------------------- .nv.constant0._Z17d_generateLigGridiiiPifPfS0_S0_S0_ --------------------------
	.section	.nv.constant0._Z17d_generateLigGridiiiPifPfS0_S0_S0_,"a",@progbits
	.sectionflags	@""
	.align	4
.nv.constant0._Z17d_generateLigGridiiiPifPfS0_S0_S0_:
	.zero		960


//--------------------- SYMBOLS --------------------------

	.type		.nv.reservedSmem.offset0,@object
	.size		.nv.reservedSmem.offset0,0x4
